	.target	sm_103a

	.elftype	@"ET_EXEC"


//--------------------- .note.nv.tkinfo           --------------------------
	.section	.note.nv.tkinfo,"",@"SHT_NOTE"
	.sectionflags	@"SHF_NOTE_NV_TKINFO"
	.tkinfo
        /*0018*/ 	.word	0x00000002
        /*0030*/ 	.string	""
        /*0030*/ 	.string	"ptxas"
        /*0030*/ 	.string	"Cuda compilation tools, release 13.0, V13.0.88"
        /*0030*/ 	.string	"Build cuda_13.0.r13.0/compiler.36424714_0"
        /*0030*/ 	.string	"-arch sm_103a -m 64 "



//--------------------- .note.nv.cuinfo           --------------------------
	.section	.note.nv.cuinfo,"",@"SHT_NOTE"
	.sectionflags	@"SHF_NOTE_NV_CUINFO"
        /*0018*/ 	.short	0x0002
        /*001a*/ 	.short	0x0067
        /*001c*/ 	.short	0x0082
	.zero		2


//--------------------- .nv.info                  --------------------------
	.section	.nv.info,"",@"SHT_CUDA_INFO"
	.align	4


	//----- nvinfo : EIATTR_REGCOUNT
	.align		4
        /*0000*/ 	.byte	0x04, 0x2f
        /*0002*/ 	.short	(.L_12 - .L_11)
	.align		4
.L_11:
        /*0004*/ 	.word	index@(_ZN7cutlass13device_kernelIN5flash11enable_sm90INS1_16FlashAttnFwdSm90INS1_25CollectiveMainloopFwdSm90ILi2EN4cute5tupleIJNS5_1CILi1EEES8_S8_EEENS6_IJNS7_ILi192EEENS7_ILi160EEENS7_ILi64EEEEEELi64ENS_12float_e4m3_tEfNS_4arch4Sm90ELb1ELb0ELb1ELb1ELb1ELb1ELb0ELb1ELb1ELb1ELb1ELb0EEENS1_21CollectiveEpilogueFwdINS6_IJSA_SC_SB_EEES9_NS_10bfloat16_tESG_Li384ELb1ELb1ELb1ELb1EEENS1_36VarlenDynamicPersistentTileSchedulerILi192ELi160ELi384ELi128ELb1ELb1ELb1ELb1ELb1ELb1EEEEEEEEEvNT_6ParamsE)
        /*0008*/ 	.word	0x00000004


	//----- nvinfo : EIATTR_FRAME_SIZE
	.align		4
.L_12:
        /*000c*/ 	.byte	0x04, 0x11
        /*000e*/ 	.short	(.L_14 - .L_13)
	.align		4
.L_13:
        /*0010*/ 	.word	index@(_ZN7cutlass13device_kernelIN5flash11enable_sm90INS1_16FlashAttnFwdSm90INS1_25CollectiveMainloopFwdSm90ILi2EN4cute5tupleIJNS5_1CILi1EEES8_S8_EEENS6_IJNS7_ILi192EEENS7_ILi160EEENS7_ILi64EEEEEELi64ENS_12float_e4m3_tEfNS_4arch4Sm90ELb1ELb0ELb1ELb1ELb1ELb1ELb0ELb1ELb1ELb1ELb1ELb0EEENS1_21CollectiveEpilogueFwdINS6_IJSA_SC_SB_EEES9_NS_10bfloat16_tESG_Li384ELb1ELb1ELb1ELb1EEENS1_36VarlenDynamicPersistentTileSchedulerILi192ELi160ELi384ELi128ELb1ELb1ELb1ELb1ELb1ELb1EEEEEEEEEvNT_6ParamsE)
        /*0014*/ 	.word	0x00000000


	//----- nvinfo : EIATTR_REGCOUNT
	.align		4
.L_14:
        /*0018*/ 	.byte	0x04, 0x2f
        /*001a*/ 	.short	(.L_16 - .L_15)
	.align		4
.L_15:
        /*001c*/ 	.word	index@(_ZN7cutlass13device_kernelIN5flash11enable_sm90INS1_16FlashAttnFwdSm90INS1_25CollectiveMainloopFwdSm90ILi2EN4cute5tupleIJNS5_1CILi1EEES8_S8_EEENS6_IJNS7_ILi192EEENS7_ILi160EEENS7_ILi64EEEEEELi64ENS_12float_e4m3_tEfNS_4arch4Sm90ELb1ELb0ELb1ELb1ELb1ELb0ELb0ELb1ELb1ELb1ELb1ELb0EEENS1_21CollectiveEpilogueFwdINS6_IJSA_SC_SB_EEES9_NS_10bfloat16_tESG_Li384ELb1ELb1ELb1ELb1EEENS1_36VarlenDynamicPersistentTileSchedulerILi192ELi160ELi384ELi128ELb1ELb1ELb1ELb1ELb1ELb1EEEEEEEEEvNT_6ParamsE)
        /*0020*/ 	.word	0x00000004


	//----- nvinfo : EIATTR_FRAME_SIZE
	.align		4
.L_16:
        /*0024*/ 	.byte	0x04, 0x11
        /*0026*/ 	.short	(.L_18 - .L_17)
	.align		4
.L_17:
        /*0028*/ 	.word	index@(_ZN7cutlass13device_kernelIN5flash11enable_sm90INS1_16FlashAttnFwdSm90INS1_25CollectiveMainloopFwdSm90ILi2EN4cute5tupleIJNS5_1CILi1EEES8_S8_EEENS6_IJNS7_ILi192EEENS7_ILi160EEENS7_ILi64EEEEEELi64ENS_12float_e4m3_tEfNS_4arch4Sm90ELb1ELb0ELb1ELb1ELb1ELb0ELb0ELb1ELb1ELb1ELb1ELb0EEENS1_21CollectiveEpilogueFwdINS6_IJSA_SC_SB_EEES9_NS_10bfloat16_tESG_Li384ELb1ELb1ELb1ELb1EEENS1_36VarlenDynamicPersistentTileSchedulerILi192ELi160ELi384ELi128ELb1ELb1ELb1ELb1ELb1ELb1EEEEEEEEEvNT_6ParamsE)
        /*002c*/ 	.word	0x00000000


	//----- nvinfo : EIATTR_REGCOUNT
	.align		4
.L_18:
        /*0030*/ 	.byte	0x04, 0x2f
        /*0032*/ 	.short	(.L_20 - .L_19)
	.align		4
.L_19:
        /*0034*/ 	.word	index@(_ZN7cutlass13device_kernelIN5flash11enable_sm90INS1_16FlashAttnFwdSm90INS1_25CollectiveMainloopFwdSm90ILi2EN4cute5tupleIJNS5_1CILi1EEES8_S8_EEENS6_IJNS7_ILi192EEENS7_ILi160EEENS7_ILi64EEEEEELi64ENS_12float_e4m3_tEfNS_4arch4Sm90ELb1ELb0ELb1ELb0ELb1ELb0ELb0ELb1ELb1ELb1ELb1ELb0EEENS1_21CollectiveEpilogueFwdINS6_IJSA_SC_SB_EEES9_NS_10bfloat16_tESG_Li384ELb0ELb1ELb1ELb1EEENS1_19SingleTileSchedulerILb0ELb1ELb1ELi192EEEEEEEEEvNT_6ParamsE)
        /*0038*/ 	.word	0x00000004


	//----- nvinfo : EIATTR_FRAME_SIZE
	.align		4
.L_20:
        /*003c*/ 	.byte	0x04, 0x11
        /*003e*/ 	.short	(.L_22 - .L_21)
	.align		4
.L_21:
        /*0040*/ 	.word	index@(_ZN7cutlass13device_kernelIN5flash11enable_sm90INS1_16FlashAttnFwdSm90INS1_25CollectiveMainloopFwdSm90ILi2EN4cute5tupleIJNS5_1CILi1EEES8_S8_EEENS6_IJNS7_ILi192EEENS7_ILi160EEENS7_ILi64EEEEEELi64ENS_12float_e4m3_tEfNS_4arch4Sm90ELb1ELb0ELb1ELb0ELb1ELb0ELb0ELb1ELb1ELb1ELb1ELb0EEENS1_21CollectiveEpilogueFwdINS6_IJSA_SC_SB_EEES9_NS_10bfloat16_tESG_Li384ELb0ELb1ELb1ELb1EEENS1_19SingleTileSchedulerILb0ELb1ELb1ELi192EEEEEEEEEvNT_6ParamsE)
        /*0044*/ 	.word	0x00000000


	//----- nvinfo : EIATTR_REGCOUNT
	.align		4
.L_22:
        /*0048*/ 	.byte	0x04, 0x2f
        /*004a*/ 	.short	(.L_24 - .L_23)
	.align		4
.L_23:
        /*004c*/ 	.word	index@(_ZN7cutlass13device_kernelIN5flash11enable_sm90INS1_16FlashAttnFwdSm90INS1_25CollectiveMainloopFwdSm90ILi2EN4cute5tupleIJNS5_1CILi1EEES8_S8_EEENS6_IJNS7_ILi192EEENS7_ILi160EEENS7_ILi64EEEEEELi64ENS_12float_e4m3_tEfNS_4arch4Sm90ELb0ELb1ELb1ELb1ELb1ELb1ELb0ELb1ELb1ELb1ELb1ELb0EEENS1_21CollectiveEpilogueFwdINS6_IJSA_SC_SB_EEES9_NS_10bfloat16_tESG_Li384ELb1ELb1ELb1ELb1EEENS1_36VarlenDynamicPersistentTileSchedulerILi192ELi160ELi384ELi128ELb1ELb1ELb1ELb1ELb0ELb1EEEEEEEEEvNT_6ParamsE)
        /*0050*/ 	.word	0x00000004


	//----- nvinfo : EIATTR_FRAME_SIZE
	.align		4
.L_24:
        /*0054*/ 	.byte	0x04, 0x11
        /*0056*/ 	.short	(.L_26 - .L_25)
	.align		4
.L_25:
        /*0058*/ 	.word	index@(_ZN7cutlass13device_kernelIN5flash11enable_sm90INS1_16FlashAttnFwdSm90INS1_25CollectiveMainloopFwdSm90ILi2EN4cute5tupleIJNS5_1CILi1EEES8_S8_EEENS6_IJNS7_ILi192EEENS7_ILi160EEENS7_ILi64EEEEEELi64ENS_12float_e4m3_tEfNS_4arch4Sm90ELb0ELb1ELb1ELb1ELb1ELb1ELb0ELb1ELb1ELb1ELb1ELb0EEENS1_21CollectiveEpilogueFwdINS6_IJSA_SC_SB_EEES9_NS_10bfloat16_tESG_Li384ELb1ELb1ELb1ELb1EEENS1_36VarlenDynamicPersistentTileSchedulerILi192ELi160ELi384ELi128ELb1ELb1ELb1ELb1ELb0ELb1EEEEEEEEEvNT_6ParamsE)
        /*005c*/ 	.word	0x00000000


	//----- nvinfo : EIATTR_REGCOUNT
	.align		4
.L_26:
        /*0060*/ 	.byte	0x04, 0x2f
        /*0062*/ 	.short	(.L_28 - .L_27)
	.align		4
.L_27:
        /*0064*/ 	.word	index@(_ZN7cutlass13device_kernelIN5flash11enable_sm90INS1_16FlashAttnFwdSm90INS1_25CollectiveMainloopFwdSm90ILi2EN4cute5tupleIJNS5_1CILi1EEES8_S8_EEENS6_IJNS7_ILi192EEENS7_ILi160EEENS7_ILi64EEEEEELi64ENS_12float_e4m3_tEfNS_4arch4Sm90ELb0ELb1ELb1ELb1ELb1ELb0ELb0ELb1ELb1ELb1ELb1ELb0EEENS1_21CollectiveEpilogueFwdINS6_IJSA_SC_SB_EEES9_NS_10bfloat16_tESG_Li384ELb1ELb1ELb1ELb1EEENS1_36VarlenDynamicPersistentTileSchedulerILi192ELi160ELi384ELi128ELb1ELb1ELb1ELb1ELb0ELb1EEEEEEEEEvNT_6ParamsE)
        /*0068*/ 	.word	0x00000004


	//----- nvinfo : EIATTR_FRAME_SIZE
	.align		4
.L_28:
        /*006c*/ 	.byte	0x04, 0x11
        /*006e*/ 	.short	(.L_30 - .L_29)
	.align		4
.L_29:
        /*0070*/ 	.word	index@(_ZN7cutlass13device_kernelIN5flash11enable_sm90INS1_16FlashAttnFwdSm90INS1_25CollectiveMainloopFwdSm90ILi2EN4cute5tupleIJNS5_1CILi1EEES8_S8_EEENS6_IJNS7_ILi192EEENS7_ILi160EEENS7_ILi64EEEEEELi64ENS_12float_e4m3_tEfNS_4arch4Sm90ELb0ELb1ELb1ELb1ELb1ELb0ELb0ELb1ELb1ELb1ELb1ELb0EEENS1_21CollectiveEpilogueFwdINS6_IJSA_SC_SB_EEES9_NS_10bfloat16_tESG_Li384ELb1ELb1ELb1ELb1EEENS1_36VarlenDynamicPersistentTileSchedulerILi192ELi160ELi384ELi128ELb1ELb1ELb1ELb1ELb0ELb1EEEEEEEEEvNT_6ParamsE)
        /*0074*/ 	.word	0x00000000


	//----- nvinfo : EIATTR_REGCOUNT
	.align		4
.L_30:
        /*0078*/ 	.byte	0x04, 0x2f
        /*007a*/ 	.short	(.L_32 - .L_31)
	.align		4
.L_31:
        /*007c*/ 	.word	index@(_ZN7cutlass13device_kernelIN5flash11enable_sm90INS1_16FlashAttnFwdSm90INS1_25CollectiveMainloopFwdSm90ILi2EN4cute5tupleIJNS5_1CILi1EEES8_S8_EEENS6_IJNS7_ILi192EEENS7_ILi160EEENS7_ILi64EEEEEELi64ENS_12float_e4m3_tEfNS_4arch4Sm90ELb0ELb1ELb1ELb0ELb1ELb0ELb0ELb1ELb1ELb1ELb1ELb0EEENS1_21CollectiveEpilogueFwdINS6_IJSA_SC_SB_EEES9_NS_10bfloat16_tESG_Li384ELb0ELb1ELb1ELb1EEENS1_19SingleTileSchedulerILb0ELb1ELb1ELi192EEEEEEEEEvNT_6ParamsE)
        /*0080*/ 	.word	0x00000004


	//----- nvinfo : EIATTR_FRAME_SIZE
	.align		4
.L_32:
        /*0084*/ 	.byte	0x04, 0x11
        /*0086*/ 	.short	(.L_34 - .L_33)
	.align		4
.L_33:
        /*0088*/ 	.word	index@(_ZN7cutlass13device_kernelIN5flash11enable_sm90INS1_16FlashAttnFwdSm90INS1_25CollectiveMainloopFwdSm90ILi2EN4cute5tupleIJNS5_1CILi1EEES8_S8_EEENS6_IJNS7_ILi192EEENS7_ILi160EEENS7_ILi64EEEEEELi64ENS_12float_e4m3_tEfNS_4arch4Sm90ELb0ELb1ELb1ELb0ELb1ELb0ELb0ELb1ELb1ELb1ELb1ELb0EEENS1_21CollectiveEpilogueFwdINS6_IJSA_SC_SB_EEES9_NS_10bfloat16_tESG_Li384ELb0ELb1ELb1ELb1EEENS1_19SingleTileSchedulerILb0ELb1ELb1ELi192EEEEEEEEEvNT_6ParamsE)
        /*008c*/ 	.word	0x00000000


	//----- nvinfo : EIATTR_REGCOUNT
	.align		4
.L_34:
        /*0090*/ 	.byte	0x04, 0x2f
        /*0092*/ 	.short	(.L_36 - .L_35)
	.align		4
.L_35:
        /*0094*/ 	.word	index@(_ZN7cutlass13device_kernelIN5flash11enable_sm90INS1_16FlashAttnFwdSm90INS1_25CollectiveMainloopFwdSm90ILi2EN4cute5tupleIJNS5_1CILi1EEES8_S8_EEENS6_IJNS7_ILi192EEENS7_ILi160EEENS7_ILi64EEEEEELi64ENS_12float_e4m3_tEfNS_4arch4Sm90ELb0ELb0ELb1ELb1ELb1ELb1ELb0ELb1ELb1ELb1ELb1ELb0EEENS1_21CollectiveEpilogueFwdINS6_IJSA_SC_SB_EEES9_NS_10bfloat16_tESG_Li384ELb1ELb1ELb1ELb1EEENS1_36VarlenDynamicPersistentTileSchedulerILi192ELi160ELi384ELi128ELb1ELb1ELb1ELb0ELb1ELb1EEEEEEEEEvNT_6ParamsE)
        /*0098*/ 	.word	0x00000004


	//----- nvinfo : EIATTR_FRAME_SIZE
	.align		4
.L_36:
        /*009c*/ 	.byte	0x04, 0x11
        /*009e*/ 	.short	(.L_38 - .L_37)
	.align		4
.L_37:
        /*00a0*/ 	.word	index@(_ZN7cutlass13device_kernelIN5flash11enable_sm90INS1_16FlashAttnFwdSm90INS1_25CollectiveMainloopFwdSm90ILi2EN4cute5tupleIJNS5_1CILi1EEES8_S8_EEENS6_IJNS7_ILi192EEENS7_ILi160EEENS7_ILi64EEEEEELi64ENS_12float_e4m3_tEfNS_4arch4Sm90ELb0ELb0ELb1ELb1ELb1ELb1ELb0ELb1ELb1ELb1ELb1ELb0EEENS1_21CollectiveEpilogueFwdINS6_IJSA_SC_SB_EEES9_NS_10bfloat16_tESG_Li384ELb1ELb1ELb1ELb1EEENS1_36VarlenDynamicPersistentTileSchedulerILi192ELi160ELi384ELi128ELb1ELb1ELb1ELb0ELb1ELb1EEEEEEEEEvNT_6ParamsE)
        /*00a4*/ 	.word	0x00000000


	//----- nvinfo : EIATTR_REGCOUNT
	.align		4
.L_38:
        /*00a8*/ 	.byte	0x04, 0x2f
        /*00aa*/ 	.short	(.L_40 - .L_39)
	.align		4
.L_39:
        /*00ac*/ 	.word	index@(_ZN7cutlass13device_kernelIN5flash11enable_sm90INS1_16FlashAttnFwdSm90INS1_25CollectiveMainloopFwdSm90ILi2EN4cute5tupleIJNS5_1CILi1EEES8_S8_EEENS6_IJNS7_ILi192EEENS7_ILi160EEENS7_ILi64EEEEEELi64ENS_12float_e4m3_tEfNS_4arch4Sm90ELb0ELb0ELb1ELb1ELb1ELb0ELb0ELb1ELb1ELb1ELb1ELb0EEENS1_21CollectiveEpilogueFwdINS6_IJSA_SC_SB_EEES9_NS_10bfloat16_tESG_Li384ELb1ELb1ELb1ELb1EEENS1_36VarlenDynamicPersistentTileSchedulerILi192ELi160ELi384ELi128ELb1ELb1ELb1ELb0ELb1ELb1EEEEEEEEEvNT_6ParamsE)
        /*00b0*/ 	.word	0x00000004


	//----- nvinfo : EIATTR_FRAME_SIZE
	.align		4
.L_40:
        /*00b4*/ 	.byte	0x04, 0x11
        /*00b6*/ 	.short	(.L_42 - .L_41)
	.align		4
.L_41:
        /*00b8*/ 	.word	index@(_ZN7cutlass13device_kernelIN5flash11enable_sm90INS1_16FlashAttnFwdSm90INS1_25CollectiveMainloopFwdSm90ILi2EN4cute5tupleIJNS5_1CILi1EEES8_S8_EEENS6_IJNS7_ILi192EEENS7_ILi160EEENS7_ILi64EEEEEELi64ENS_12float_e4m3_tEfNS_4arch4Sm90ELb0ELb0ELb1ELb1ELb1ELb0ELb0ELb1ELb1ELb1ELb1ELb0EEENS1_21CollectiveEpilogueFwdINS6_IJSA_SC_SB_EEES9_NS_10bfloat16_tESG_Li384ELb1ELb1ELb1ELb1EEENS1_36VarlenDynamicPersistentTileSchedulerILi192ELi160ELi384ELi128ELb1ELb1ELb1ELb0ELb1ELb1EEEEEEEEEvNT_6ParamsE)
        /*00bc*/ 	.word	0x00000000


	//----- nvinfo : EIATTR_REGCOUNT
	.align		4
.L_42:
        /*00c0*/ 	.byte	0x04, 0x2f
        /*00c2*/ 	.short	(.L_44 - .L_43)
	.align		4
.L_43:
        /*00c4*/ 	.word	index@(_ZN7cutlass13device_kernelIN5flash11enable_sm90INS1_16FlashAttnFwdSm90INS1_25CollectiveMainloopFwdSm90ILi2EN4cute5tupleIJNS5_1CILi1EEES8_S8_EEENS6_IJNS7_ILi192EEENS7_ILi160EEENS7_ILi64EEEEEELi64ENS_12float_e4m3_tEfNS_4arch4Sm90ELb0ELb0ELb1ELb0ELb1ELb0ELb0ELb1ELb1ELb1ELb1ELb0EEENS1_21CollectiveEpilogueFwdINS6_IJSA_SC_SB_EEES9_NS_10bfloat16_tESG_Li384ELb0ELb1ELb1ELb1EEENS1_19SingleTileSchedulerILb0ELb1ELb1ELi192EEEEEEEEEvNT_6ParamsE)
        /*00c8*/ 	.word	0x00000004


	//----- nvinfo : EIATTR_FRAME_SIZE
	.align		4
.L_44:
        /*00cc*/ 	.byte	0x04, 0x11
        /*00ce*/ 	.short	(.L_46 - .L_45)
	.align		4
.L_45:
        /*00d0*/ 	.word	index@(_ZN7cutlass13device_kernelIN5flash11enable_sm90INS1_16FlashAttnFwdSm90INS1_25CollectiveMainloopFwdSm90ILi2EN4cute5tupleIJNS5_1CILi1EEES8_S8_EEENS6_IJNS7_ILi192EEENS7_ILi160EEENS7_ILi64EEEEEELi64ENS_12float_e4m3_tEfNS_4arch4Sm90ELb0ELb0ELb1ELb0ELb1ELb0ELb0ELb1ELb1ELb1ELb1ELb0EEENS1_21CollectiveEpilogueFwdINS6_IJSA_SC_SB_EEES9_NS_10bfloat16_tESG_Li384ELb0ELb1ELb1ELb1EEENS1_19SingleTileSchedulerILb0ELb1ELb1ELi192EEEEEEEEEvNT_6ParamsE)
        /*00d4*/ 	.word	0x00000000


	//----- nvinfo : EIATTR_MIN_STACK_SIZE
	.align		4
.L_46:
        /*00d8*/ 	.byte	0x04, 0x12
        /*00da*/ 	.short	(.L_48 - .L_47)
	.align		4
.L_47:
        /*00dc*/ 	.word	index@(_ZN7cutlass13device_kernelIN5flash11enable_sm90INS1_16FlashAttnFwdSm90INS1_25CollectiveMainloopFwdSm90ILi2EN4cute5tupleIJNS5_1CILi1EEES8_S8_EEENS6_IJNS7_ILi192EEENS7_ILi160EEENS7_ILi64EEEEEELi64ENS_12float_e4m3_tEfNS_4arch4Sm90ELb0ELb0ELb1ELb0ELb1ELb0ELb0ELb1ELb1ELb1ELb1ELb0EEENS1_21CollectiveEpilogueFwdINS6_IJSA_SC_SB_EEES9_NS_10bfloat16_tESG_Li384ELb0ELb1ELb1ELb1EEENS1_19SingleTileSchedulerILb0ELb1ELb1ELi192EEEEEEEEEvNT_6ParamsE)
        /*00e0*/ 	.word	0x00000000


	//----- nvinfo : EIATTR_MIN_STACK_SIZE
	.align		4
.L_48:
        /*00e4*/ 	.byte	0x04, 0x12
        /*00e6*/ 	.short	(.L_50 - .L_49)
	.align		4
.L_49:
        /*00e8*/ 	.word	index@(_ZN7cutlass13device_kernelIN5flash11enable_sm90INS1_16FlashAttnFwdSm90INS1_25CollectiveMainloopFwdSm90ILi2EN4cute5tupleIJNS5_1CILi1EEES8_S8_EEENS6_IJNS7_ILi192EEENS7_ILi160EEENS7_ILi64EEEEEELi64ENS_12float_e4m3_tEfNS_4arch4Sm90ELb0ELb0ELb1ELb1ELb1ELb0ELb0ELb1ELb1ELb1ELb1ELb0EEENS1_21CollectiveEpilogueFwdINS6_IJSA_SC_SB_EEES9_NS_10bfloat16_tESG_Li384ELb1ELb1ELb1ELb1EEENS1_36VarlenDynamicPersistentTileSchedulerILi192ELi160ELi384ELi128ELb1ELb1ELb1ELb0ELb1ELb1EEEEEEEEEvNT_6ParamsE)
        /*00ec*/ 	.word	0x00000000


	//----- nvinfo : EIATTR_MIN_STACK_SIZE
	.align		4
.L_50:
        /*00f0*/ 	.byte	0x04, 0x12
        /*00f2*/ 	.short	(.L_52 - .L_51)
	.align		4
.L_51:
        /*00f4*/ 	.word	index@(_ZN7cutlass13device_kernelIN5flash11enable_sm90INS1_16FlashAttnFwdSm90INS1_25CollectiveMainloopFwdSm90ILi2EN4cute5tupleIJNS5_1CILi1EEES8_S8_EEENS6_IJNS7_ILi192EEENS7_ILi160EEENS7_ILi64EEEEEELi64ENS_12float_e4m3_tEfNS_4arch4Sm90ELb0ELb0ELb1ELb1ELb1ELb1ELb0ELb1ELb1ELb1ELb1ELb0EEENS1_21CollectiveEpilogueFwdINS6_IJSA_SC_SB_EEES9_NS_10bfloat16_tESG_Li384ELb1ELb1ELb1ELb1EEENS1_36VarlenDynamicPersistentTileSchedulerILi192ELi160ELi384ELi128ELb1ELb1ELb1ELb0ELb1ELb1EEEEEEEEEvNT_6ParamsE)
        /*00f8*/ 	.word	0x00000000


	//----- nvinfo : EIATTR_MIN_STACK_SIZE
	.align		4
.L_52:
        /*00fc*/ 	.byte	0x04, 0x12
        /*00fe*/ 	.short	(.L_54 - .L_53)
	.align		4
.L_53:
        /*0100*/ 	.word	index@(_ZN7cutlass13device_kernelIN5flash11enable_sm90INS1_16FlashAttnFwdSm90INS1_25CollectiveMainloopFwdSm90ILi2EN4cute5tupleIJNS5_1CILi1EEES8_S8_EEENS6_IJNS7_ILi192EEENS7_ILi160EEENS7_ILi64EEEEEELi64ENS_12float_e4m3_tEfNS_4arch4Sm90ELb0ELb1ELb1ELb0ELb1ELb0ELb0ELb1ELb1ELb1ELb1ELb0EEENS1_21CollectiveEpilogueFwdINS6_IJSA_SC_SB_EEES9_NS_10bfloat16_tESG_Li384ELb0ELb1ELb1ELb1EEENS1_19SingleTileSchedulerILb0ELb1ELb1ELi192EEEEEEEEEvNT_6ParamsE)
        /*0104*/ 	.word	0x00000000


	//----- nvinfo : EIATTR_MIN_STACK_SIZE
	.align		4
.L_54:
        /*0108*/ 	.byte	0x04, 0x12
        /*010a*/ 	.short	(.L_56 - .L_55)
	.align		4
.L_55:
        /*010c*/ 	.word	index@(_ZN7cutlass13device_kernelIN5flash11enable_sm90INS1_16FlashAttnFwdSm90INS1_25CollectiveMainloopFwdSm90ILi2EN4cute5tupleIJNS5_1CILi1EEES8_S8_EEENS6_IJNS7_ILi192EEENS7_ILi160EEENS7_ILi64EEEEEELi64ENS_12float_e4m3_tEfNS_4arch4Sm90ELb0ELb1ELb1ELb1ELb1ELb0ELb0ELb1ELb1ELb1ELb1ELb0EEENS1_21CollectiveEpilogueFwdINS6_IJSA_SC_SB_EEES9_NS_10bfloat16_tESG_Li384ELb1ELb1ELb1ELb1EEENS1_36VarlenDynamicPersistentTileSchedulerILi192ELi160ELi384ELi128ELb1ELb1ELb1ELb1ELb0ELb1EEEEEEEEEvNT_6ParamsE)
        /*0110*/ 	.word	0x00000000


	//----- nvinfo : EIATTR_MIN_STACK_SIZE
	.align		4
.L_56:
        /*0114*/ 	.byte	0x04, 0x12
        /*0116*/ 	.short	(.L_58 - .L_57)
	.align		4
.L_57:
        /*0118*/ 	.word	index@(_ZN7cutlass13device_kernelIN5flash11enable_sm90INS1_16FlashAttnFwdSm90INS1_25CollectiveMainloopFwdSm90ILi2EN4cute5tupleIJNS5_1CILi1EEES8_S8_EEENS6_IJNS7_ILi192EEENS7_ILi160EEENS7_ILi64EEEEEELi64ENS_12float_e4m3_tEfNS_4arch4Sm90ELb0ELb1ELb1ELb1ELb1ELb1ELb0ELb1ELb1ELb1ELb1ELb0EEENS1_21CollectiveEpilogueFwdINS6_IJSA_SC_SB_EEES9_NS_10bfloat16_tESG_Li384ELb1ELb1ELb1ELb1EEENS1_36VarlenDynamicPersistentTileSchedulerILi192ELi160ELi384ELi128ELb1ELb1ELb1ELb1ELb0ELb1EEEEEEEEEvNT_6ParamsE)
        /*011c*/ 	.word	0x00000000


	//----- nvinfo : EIATTR_MIN_STACK_SIZE
	.align		4
.L_58:
        /*0120*/ 	.byte	0x04, 0x12
        /*0122*/ 	.short	(.L_60 - .L_59)
	.align		4
.L_59:
        /*0124*/ 	.word	index@(_ZN7cutlass13device_kernelIN5flash11enable_sm90INS1_16FlashAttnFwdSm90INS1_25CollectiveMainloopFwdSm90ILi2EN4cute5tupleIJNS5_1CILi1EEES8_S8_EEENS6_IJNS7_ILi192EEENS7_ILi160EEENS7_ILi64EEEEEELi64ENS_12float_e4m3_tEfNS_4arch4Sm90ELb1ELb0ELb1ELb0ELb1ELb0ELb0ELb1ELb1ELb1ELb1ELb0EEENS1_21CollectiveEpilogueFwdINS6_IJSA_SC_SB_EEES9_NS_10bfloat16_tESG_Li384ELb0ELb1ELb1ELb1EEENS1_19SingleTileSchedulerILb0ELb1ELb1ELi192EEEEEEEEEvNT_6ParamsE)
        /*0128*/ 	.word	0x00000000


	//----- nvinfo : EIATTR_MIN_STACK_SIZE
	.align		4
.L_60:
        /*012c*/ 	.byte	0x04, 0x12
        /*012e*/ 	.short	(.L_62 - .L_61)
	.align		4
.L_61:
        /*0130*/ 	.word	index@(_ZN7cutlass13device_kernelIN5flash11enable_sm90INS1_16FlashAttnFwdSm90INS1_25CollectiveMainloopFwdSm90ILi2EN4cute5tupleIJNS5_1CILi1EEES8_S8_EEENS6_IJNS7_ILi192EEENS7_ILi160EEENS7_ILi64EEEEEELi64ENS_12float_e4m3_tEfNS_4arch4Sm90ELb1ELb0ELb1ELb1ELb1ELb0ELb0ELb1ELb1ELb1ELb1ELb0EEENS1_21CollectiveEpilogueFwdINS6_IJSA_SC_SB_EEES9_NS_10bfloat16_tESG_Li384ELb1ELb1ELb1ELb1EEENS1_36VarlenDynamicPersistentTileSchedulerILi192ELi160ELi384ELi128ELb1ELb1ELb1ELb1ELb1ELb1EEEEEEEEEvNT_6ParamsE)
        /*0134*/ 	.word	0x00000000


	//----- nvinfo : EIATTR_MIN_STACK_SIZE
	.align		4
.L_62:
        /*0138*/ 	.byte	0x04, 0x12
        /*013a*/ 	.short	(.L_64 - .L_63)
	.align		4
.L_63:
        /*013c*/ 	.word	index@(_ZN7cutlass13device_kernelIN5flash11enable_sm90INS1_16FlashAttnFwdSm90INS1_25CollectiveMainloopFwdSm90ILi2EN4cute5tupleIJNS5_1CILi1EEES8_S8_EEENS6_IJNS7_ILi192EEENS7_ILi160EEENS7_ILi64EEEEEELi64ENS_12float_e4m3_tEfNS_4arch4Sm90ELb1ELb0ELb1ELb1ELb1ELb1ELb0ELb1ELb1ELb1ELb1ELb0EEENS1_21CollectiveEpilogueFwdINS6_IJSA_SC_SB_EEES9_NS_10bfloat16_tESG_Li384ELb1ELb1ELb1ELb1EEENS1_36VarlenDynamicPersistentTileSchedulerILi192ELi160ELi384ELi128ELb1ELb1ELb1ELb1ELb1ELb1EEEEEEEEEvNT_6ParamsE)
        /*0140*/ 	.word	0x00000000
.L_64:


//--------------------- .nv.compat                --------------------------
	.section	.nv.compat,"",@"SHT_CUDA_COMPAT_INFO"
	.align	4
        /*0000*/ 	.byte	0x02, 0x09, 0x01, 0x00, 0x02, 0x02, 0x01, 0x00, 0x02, 0x05, 0x05, 0x00, 0x03, 0x07, 0x01, 0x01
        /*0010*/ 	.byte	0x02, 0x03, 0x00, 0x00, 0x02, 0x06, 0x01, 0x00, 0x04, 0x0b, 0x08, 0x00, 0x00, 0x00, 0x00, 0x00
        /*0020*/ 	.byte	0x00, 0x00, 0x00, 0x00


//--------------------- .nv.info._ZN7cutlass13device_kernelIN5flash11enable_sm90INS1_16FlashAttnFwdSm90INS1_25CollectiveMainloopFwdSm90ILi2EN4cute5tupleIJNS5_1CILi1EEES8_S8_EEENS6_IJNS7_ILi192EEENS7_ILi160EEENS7_ILi64EEEEEELi64ENS_12float_e4m3_tEfNS_4arch4Sm90ELb0ELb0ELb1ELb0ELb1ELb0ELb0ELb1ELb1ELb1ELb1ELb0EEENS1_21CollectiveEpilogueFwdINS6_IJSA_SC_SB_EEES9_NS_10bfloat16_tESG_Li384ELb0ELb1ELb1ELb1EEENS1_19SingleTileSchedulerILb0ELb1ELb1ELi192EEEEEEEEEvNT_6ParamsE --------------------------
	.section	.nv.info._ZN7cutlass13device_kernelIN5flash11enable_sm90INS1_16FlashAttnFwdSm90INS1_25CollectiveMainloopFwdSm90ILi2EN4cute5tupleIJNS5_1CILi1EEES8_S8_EEENS6_IJNS7_ILi192EEENS7_ILi160EEENS7_ILi64EEEEEELi64ENS_12float_e4m3_tEfNS_4arch4Sm90ELb0ELb0ELb1ELb0ELb1ELb0ELb0ELb1ELb1ELb1ELb1ELb0EEENS1_21CollectiveEpilogueFwdINS6_IJSA_SC_SB_EEES9_NS_10bfloat16_tESG_Li384ELb0ELb1ELb1ELb1EEENS1_19SingleTileSchedulerILb0ELb1ELb1ELi192EEEEEEEEEvNT_6ParamsE,"",@"SHT_CUDA_INFO"
	.sectionflags	@""
	.align	4


	//----- nvinfo : EIATTR_CUDA_API_VERSION
	.align		4
        /*0000*/ 	.byte	0x04, 0x37
        /*0002*/ 	.short	(.L_66 - .L_65)
.L_65:
        /*0004*/ 	.word	0x00000082


	//----- nvinfo : EIATTR_KPARAM_INFO
	.align		4
.L_66:
        /*0008*/ 	.byte	0x04, 0x17
        /*000a*/ 	.short	(.L_68 - .L_67)
.L_67:
        /*000c*/ 	.word	0x00000000
        /*0010*/ 	.short	0x0000
        /*0012*/ 	.short	0x0000
        /*0014*/ 	.byte	0x00, 0xf0, 0x01, 0x28


	//----- nvinfo : EIATTR_SPARSE_MMA_MASK
	.align		4
.L_68:
        /*0018*/ 	.byte	0x03, 0x50
        /*001a*/ 	.short	0x0000


	//----- nvinfo : EIATTR_MAXREG_COUNT
	.align		4
        /*001c*/ 	.byte	0x03, 0x1b
        /*001e*/ 	.short	0x0080


	//----- nvinfo : EIATTR_MERCURY_ISA_VERSION
	.align		4
        /*0020*/ 	.byte	0x03, 0x5f
        /*0022*/ 	.short	0x0101


	//----- nvinfo : EIATTR_VRC_CTA_INIT_COUNT
	.align		4
        /*0024*/ 	.byte	0x02, 0x4a
	.zero		1
	.zero		1


	//----- nvinfo : EIATTR_EXIT_INSTR_OFFSETS
	.align		4
        /*0028*/ 	.byte	0x04, 0x1c
        /*002a*/ 	.short	(.L_70 - .L_69)


	//   ....[0]....
.L_69:
        /*002c*/ 	.word	0x00000010


	//----- nvinfo : EIATTR_MAX_THREADS
	.align		4
.L_70:
        /*0030*/ 	.byte	0x04, 0x05
        /*0032*/ 	.short	(.L_72 - .L_71)
.L_71:
        /*0034*/ 	.word	0x00000200
        /*0038*/ 	.word	0x00000001
        /*003c*/ 	.word	0x00000001


	//----- nvinfo : EIATTR_CBANK_PARAM_SIZE
	.align		4
.L_72:
        /*0040*/ 	.byte	0x03, 0x19
        /*0042*/ 	.short	0x0a00


	//----- nvinfo : EIATTR_PARAM_CBANK
	.align		4
        /*0044*/ 	.byte	0x04, 0x0a
        /*0046*/ 	.short	(.L_74 - .L_73)
	.align		4
.L_73:
        /*0048*/ 	.word	index@(.nv.constant0._ZN7cutlass13device_kernelIN5flash11enable_sm90INS1_16FlashAttnFwdSm90INS1_25CollectiveMainloopFwdSm90ILi2EN4cute5tupleIJNS5_1CILi1EEES8_S8_EEENS6_IJNS7_ILi192EEENS7_ILi160EEENS7_ILi64EEEEEELi64ENS_12float_e4m3_tEfNS_4arch4Sm90ELb0ELb0ELb1ELb0ELb1ELb0ELb0ELb1ELb1ELb1ELb1ELb0EEENS1_21CollectiveEpilogueFwdINS6_IJSA_SC_SB_EEES9_NS_10bfloat16_tESG_Li384ELb0ELb1ELb1ELb1EEENS1_19SingleTileSchedulerILb0ELb1ELb1ELi192EEEEEEEEEvNT_6ParamsE)
        /*004c*/ 	.short	0x0380
        /*004e*/ 	.short	0x0a00


	//----- nvinfo : EIATTR_SW_WAR
	.align		4
.L_74:
        /*0050*/ 	.byte	0x04, 0x36
        /*0052*/ 	.short	(.L_76 - .L_75)
.L_75:
        /*0054*/ 	.word	0x00000008
.L_76:


//--------------------- .nv.info._ZN7cutlass13device_kernelIN5flash11enable_sm90INS1_16FlashAttnFwdSm90INS1_25CollectiveMainloopFwdSm90ILi2EN4cute5tupleIJNS5_1CILi1EEES8_S8_EEENS6_IJNS7_ILi192EEENS7_ILi160EEENS7_ILi64EEEEEELi64ENS_12float_e4m3_tEfNS_4arch4Sm90ELb0ELb0ELb1ELb1ELb1ELb0ELb0ELb1ELb1ELb1ELb1ELb0EEENS1_21CollectiveEpilogueFwdINS6_IJSA_SC_SB_EEES9_NS_10bfloat16_tESG_Li384ELb1ELb1ELb1ELb1EEENS1_36VarlenDynamicPersistentTileSchedulerILi192ELi160ELi384ELi128ELb1ELb1ELb1ELb0ELb1ELb1EEEEEEEEEvNT_6ParamsE --------------------------
	.section	.nv.info._ZN7cutlass13device_kernelIN5flash11enable_sm90INS1_16FlashAttnFwdSm90INS1_25CollectiveMainloopFwdSm90ILi2EN4cute5tupleIJNS5_1CILi1EEES8_S8_EEENS6_IJNS7_ILi192EEENS7_ILi160EEENS7_ILi64EEEEEELi64ENS_12float_e4m3_tEfNS_4arch4Sm90ELb0ELb0ELb1ELb1ELb1ELb0ELb0ELb1ELb1ELb1ELb1ELb0EEENS1_21CollectiveEpilogueFwdINS6_IJSA_SC_SB_EEES9_NS_10bfloat16_tESG_Li384ELb1ELb1ELb1ELb1EEENS1_36VarlenDynamicPersistentTileSchedulerILi192ELi160ELi384ELi128ELb1ELb1ELb1ELb0ELb1ELb1EEEEEEEEEvNT_6ParamsE,"",@"SHT_CUDA_INFO"
	.sectionflags	@""
	.align	4


	//----- nvinfo : EIATTR_CUDA_API_VERSION
	.align		4
        /*0000*/ 	.byte	0x04, 0x37
        /*0002*/ 	.short	(.L_78 - .L_77)
.L_77:
        /*0004*/ 	.word	0x00000082


	//----- nvinfo : EIATTR_KPARAM_INFO
	.align		4
.L_78:
        /*0008*/ 	.byte	0x04, 0x17
        /*000a*/ 	.short	(.L_80 - .L_79)
.L_79:
        /*000c*/ 	.word	0x00000000
        /*0010*/ 	.short	0x0000
        /*0012*/ 	.short	0x0000
        /*0014*/ 	.byte	0x00, 0xf0, 0x01, 0x2a


	//----- nvinfo : EIATTR_SPARSE_MMA_MASK
	.align		4
.L_80:
        /*0018*/ 	.byte	0x03, 0x50
        /*001a*/ 	.short	0x0000


	//----- nvinfo : EIATTR_MAXREG_COUNT
	.align		4
        /*001c*/ 	.byte	0x03, 0x1b
        /*001e*/ 	.short	0x0080


	//----- nvinfo : EIATTR_MERCURY_ISA_VERSION
	.align		4
        /*0020*/ 	.byte	0x03, 0x5f
        /*0022*/ 	.short	0x0101


	//----- nvinfo : EIATTR_VRC_CTA_INIT_COUNT
	.align		4
        /*0024*/ 	.byte	0x02, 0x4a
	.zero		1
	.zero		1


	//----- nvinfo : EIATTR_EXIT_INSTR_OFFSETS
	.align		4
        /*0028*/ 	.byte	0x04, 0x1c
        /*002a*/ 	.short	(.L_82 - .L_81)


	//   ....[0]....
.L_81:
        /*002c*/ 	.word	0x00000010


	//----- nvinfo : EIATTR_MAX_THREADS
	.align		4
.L_82:
        /*0030*/ 	.byte	0x04, 0x05
        /*0032*/ 	.short	(.L_84 - .L_83)
.L_83:
        /*0034*/ 	.word	0x00000200
        /*0038*/ 	.word	0x00000001
        /*003c*/ 	.word	0x00000001


	//----- nvinfo : EIATTR_CBANK_PARAM_SIZE
	.align		4
.L_84:
        /*0040*/ 	.byte	0x03, 0x19
        /*0042*/ 	.short	0x0a80


	//----- nvinfo : EIATTR_PARAM_CBANK
	.align		4
        /*0044*/ 	.byte	0x04, 0x0a
        /*0046*/ 	.short	(.L_86 - .L_85)
	.align		4
.L_85:
        /*0048*/ 	.word	index@(.nv.constant0._ZN7cutlass13device_kernelIN5flash11enable_sm90INS1_16FlashAttnFwdSm90INS1_25CollectiveMainloopFwdSm90ILi2EN4cute5tupleIJNS5_1CILi1EEES8_S8_EEENS6_IJNS7_ILi192EEENS7_ILi160EEENS7_ILi64EEEEEELi64ENS_12float_e4m3_tEfNS_4arch4Sm90ELb0ELb0ELb1ELb1ELb1ELb0ELb0ELb1ELb1ELb1ELb1ELb0EEENS1_21CollectiveEpilogueFwdINS6_IJSA_SC_SB_EEES9_NS_10bfloat16_tESG_Li384ELb1ELb1ELb1ELb1EEENS1_36VarlenDynamicPersistentTileSchedulerILi192ELi160ELi384ELi128ELb1ELb1ELb1ELb0ELb1ELb1EEEEEEEEEvNT_6ParamsE)
        /*004c*/ 	.short	0x0380
        /*004e*/ 	.short	0x0a80


	//----- nvinfo : EIATTR_SW_WAR
	.align		4
.L_86:
        /*0050*/ 	.byte	0x04, 0x36
        /*0052*/ 	.short	(.L_88 - .L_87)
.L_87:
        /*0054*/ 	.word	0x00000008
.L_88:


//--------------------- .nv.info._ZN7cutlass13device_kernelIN5flash11enable_sm90INS1_16FlashAttnFwdSm90INS1_25CollectiveMainloopFwdSm90ILi2EN4cute5tupleIJNS5_1CILi1EEES8_S8_EEENS6_IJNS7_ILi192EEENS7_ILi160EEENS7_ILi64EEEEEELi64ENS_12float_e4m3_tEfNS_4arch4Sm90ELb0ELb0ELb1ELb1ELb1ELb1ELb0ELb1ELb1ELb1ELb1ELb0EEENS1_21CollectiveEpilogueFwdINS6_IJSA_SC_SB_EEES9_NS_10bfloat16_tESG_Li384ELb1ELb1ELb1ELb1EEENS1_36VarlenDynamicPersistentTileSchedulerILi192ELi160ELi384ELi128ELb1ELb1ELb1ELb0ELb1ELb1EEEEEEEEEvNT_6ParamsE --------------------------
	.section	.nv.info._ZN7cutlass13device_kernelIN5flash11enable_sm90INS1_16FlashAttnFwdSm90INS1_25CollectiveMainloopFwdSm90ILi2EN4cute5tupleIJNS5_1CILi1EEES8_S8_EEENS6_IJNS7_ILi192EEENS7_ILi160EEENS7_ILi64EEEEEELi64ENS_12float_e4m3_tEfNS_4arch4Sm90ELb0ELb0ELb1ELb1ELb1ELb1ELb0ELb1ELb1ELb1ELb1ELb0EEENS1_21CollectiveEpilogueFwdINS6_IJSA_SC_SB_EEES9_NS_10bfloat16_tESG_Li384ELb1ELb1ELb1ELb1EEENS1_36VarlenDynamicPersistentTileSchedulerILi192ELi160ELi384ELi128ELb1ELb1ELb1ELb0ELb1ELb1EEEEEEEEEvNT_6ParamsE,"",@"SHT_CUDA_INFO"
	.sectionflags	@""
	.align	4


	//----- nvinfo : EIATTR_CUDA_API_VERSION
	.align		4
        /*0000*/ 	.byte	0x04, 0x37
        /*0002*/ 	.short	(.L_90 - .L_89)
.L_89:
        /*0004*/ 	.word	0x00000082


	//----- nvinfo : EIATTR_KPARAM_INFO
	.align		4
.L_90:
        /*0008*/ 	.byte	0x04, 0x17
        /*000a*/ 	.short	(.L_92 - .L_91)
.L_91:
        /*000c*/ 	.word	0x00000000
        /*0010*/ 	.short	0x0000
        /*0012*/ 	.short	0x0000
        /*0014*/ 	.byte	0x00, 0xf0, 0x01, 0x2a


	//----- nvinfo : EIATTR_SPARSE_MMA_MASK
	.align		4
.L_92:
        /*0018*/ 	.byte	0x03, 0x50
        /*001a*/ 	.short	0x0000


	//----- nvinfo : EIATTR_MAXREG_COUNT
	.align		4
        /*001c*/ 	.byte	0x03, 0x1b
        /*001e*/ 	.short	0x0080


	//----- nvinfo : EIATTR_MERCURY_ISA_VERSION
	.align		4
        /*0020*/ 	.byte	0x03, 0x5f
        /*0022*/ 	.short	0x0101


	//----- nvinfo : EIATTR_VRC_CTA_INIT_COUNT
	.align		4
        /*0024*/ 	.byte	0x02, 0x4a
	.zero		1
	.zero		1


	//----- nvinfo : EIATTR_EXIT_INSTR_OFFSETS
	.align		4
        /*0028*/ 	.byte	0x04, 0x1c
        /*002a*/ 	.short	(.L_94 - .L_93)


	//   ....[0]....
.L_93:
        /*002c*/ 	.word	0x00000010


	//----- nvinfo : EIATTR_MAX_THREADS
	.align		4
.L_94:
        /*0030*/ 	.byte	0x04, 0x05
        /*0032*/ 	.short	(.L_96 - .L_95)
.L_95:
        /*0034*/ 	.word	0x00000200
        /*0038*/ 	.word	0x00000001
        /*003c*/ 	.word	0x00000001


	//----- nvinfo : EIATTR_CBANK_PARAM_SIZE
	.align		4
.L_96:
        /*0040*/ 	.byte	0x03, 0x19
        /*0042*/ 	.short	0x0a80


	//----- nvinfo : EIATTR_PARAM_CBANK
	.align		4
        /*0044*/ 	.byte	0x04, 0x0a
        /*0046*/ 	.short	(.L_98 - .L_97)
	.align		4
.L_97:
        /*0048*/ 	.word	index@(.nv.constant0._ZN7cutlass13device_kernelIN5flash11enable_sm90INS1_16FlashAttnFwdSm90INS1_25CollectiveMainloopFwdSm90ILi2EN4cute5tupleIJNS5_1CILi1EEES8_S8_EEENS6_IJNS7_ILi192EEENS7_ILi160EEENS7_ILi64EEEEEELi64ENS_12float_e4m3_tEfNS_4arch4Sm90ELb0ELb0ELb1ELb1ELb1ELb1ELb0ELb1ELb1ELb1ELb1ELb0EEENS1_21CollectiveEpilogueFwdINS6_IJSA_SC_SB_EEES9_NS_10bfloat16_tESG_Li384ELb1ELb1ELb1ELb1EEENS1_36VarlenDynamicPersistentTileSchedulerILi192ELi160ELi384ELi128ELb1ELb1ELb1ELb0ELb1ELb1EEEEEEEEEvNT_6ParamsE)
        /*004c*/ 	.short	0x0380
        /*004e*/ 	.short	0x0a80


	//----- nvinfo : EIATTR_SW_WAR
	.align		4
.L_98:
        /*0050*/ 	.byte	0x04, 0x36
        /*0052*/ 	.short	(.L_100 - .L_99)
.L_99:
        /*0054*/ 	.word	0x00000008
.L_100:


//--------------------- .nv.info._ZN7cutlass13device_kernelIN5flash11enable_sm90INS1_16FlashAttnFwdSm90INS1_25CollectiveMainloopFwdSm90ILi2EN4cute5tupleIJNS5_1CILi1EEES8_S8_EEENS6_IJNS7_ILi192EEENS7_ILi160EEENS7_ILi64EEEEEELi64ENS_12float_e4m3_tEfNS_4arch4Sm90ELb0ELb1ELb1ELb0ELb1ELb0ELb0ELb1ELb1ELb1ELb1ELb0EEENS1_21CollectiveEpilogueFwdINS6_IJSA_SC_SB_EEES9_NS_10bfloat16_tESG_Li384ELb0ELb1ELb1ELb1EEENS1_19SingleTileSchedulerILb0ELb1ELb1ELi192EEEEEEEEEvNT_6ParamsE --------------------------
	.section	.nv.info._ZN7cutlass13device_kernelIN5flash11enable_sm90INS1_16FlashAttnFwdSm90INS1_25CollectiveMainloopFwdSm90ILi2EN4cute5tupleIJNS5_1CILi1EEES8_S8_EEENS6_IJNS7_ILi192EEENS7_ILi160EEENS7_ILi64EEEEEELi64ENS_12float_e4m3_tEfNS_4arch4Sm90ELb0ELb1ELb1ELb0ELb1ELb0ELb0ELb1ELb1ELb1ELb1ELb0EEENS1_21CollectiveEpilogueFwdINS6_IJSA_SC_SB_EEES9_NS_10bfloat16_tESG_Li384ELb0ELb1ELb1ELb1EEENS1_19SingleTileSchedulerILb0ELb1ELb1ELi192EEEEEEEEEvNT_6ParamsE,"",@"SHT_CUDA_INFO"
	.sectionflags	@""
	.align	4


	//----- nvinfo : EIATTR_CUDA_API_VERSION
	.align		4
        /*0000*/ 	.byte	0x04, 0x37
        /*0002*/ 	.short	(.L_102 - .L_101)
.L_101:
        /*0004*/ 	.word	0x00000082


	//----- nvinfo : EIATTR_KPARAM_INFO
	.align		4
.L_102:
        /*0008*/ 	.byte	0x04, 0x17
        /*000a*/ 	.short	(.L_104 - .L_103)
.L_103:
        /*000c*/ 	.word	0x00000000
        /*0010*/ 	.short	0x0000
        /*0012*/ 	.short	0x0000
        /*0014*/ 	.byte	0x00, 0xf0, 0x01, 0x28


	//----- nvinfo : EIATTR_SPARSE_MMA_MASK
	.align		4
.L_104:
        /*0018*/ 	.byte	0x03, 0x50
        /*001a*/ 	.short	0x0000


	//----- nvinfo : EIATTR_MAXREG_COUNT
	.align		4
        /*001c*/ 	.byte	0x03, 0x1b
        /*001e*/ 	.short	0x0080


	//----- nvinfo : EIATTR_MERCURY_ISA_VERSION
	.align		4
        /*0020*/ 	.byte	0x03, 0x5f
        /*0022*/ 	.short	0x0101


	//----- nvinfo : EIATTR_VRC_CTA_INIT_COUNT
	.align		4
        /*0024*/ 	.byte	0x02, 0x4a
	.zero		1
	.zero		1


	//----- nvinfo : EIATTR_EXIT_INSTR_OFFSETS
	.align		4
        /*0028*/ 	.byte	0x04, 0x1c
        /*002a*/ 	.short	(.L_106 - .L_105)


	//   ....[0]....
.L_105:
        /*002c*/ 	.word	0x00000010


	//----- nvinfo : EIATTR_MAX_THREADS
	.align		4
.L_106:
        /*0030*/ 	.byte	0x04, 0x05
        /*0032*/ 	.short	(.L_108 - .L_107)
.L_107:
        /*0034*/ 	.word	0x00000200
        /*0038*/ 	.word	0x00000001
        /*003c*/ 	.word	0x00000001


	//----- nvinfo : EIATTR_CBANK_PARAM_SIZE
	.align		4
.L_108:
        /*0040*/ 	.byte	0x03, 0x19
        /*0042*/ 	.short	0x0a00


	//----- nvinfo : EIATTR_PARAM_CBANK
	.align		4
        /*0044*/ 	.byte	0x04, 0x0a
        /*0046*/ 	.short	(.L_110 - .L_109)
	.align		4
.L_109:
        /*0048*/ 	.word	index@(.nv.constant0._ZN7cutlass13device_kernelIN5flash11enable_sm90INS1_16FlashAttnFwdSm90INS1_25CollectiveMainloopFwdSm90ILi2EN4cute5tupleIJNS5_1CILi1EEES8_S8_EEENS6_IJNS7_ILi192EEENS7_ILi160EEENS7_ILi64EEEEEELi64ENS_12float_e4m3_tEfNS_4arch4Sm90ELb0ELb1ELb1ELb0ELb1ELb0ELb0ELb1ELb1ELb1ELb1ELb0EEENS1_21CollectiveEpilogueFwdINS6_IJSA_SC_SB_EEES9_NS_10bfloat16_tESG_Li384ELb0ELb1ELb1ELb1EEENS1_19SingleTileSchedulerILb0ELb1ELb1ELi192EEEEEEEEEvNT_6ParamsE)
        /*004c*/ 	.short	0x0380
        /*004e*/ 	.short	0x0a00


	//----- nvinfo : EIATTR_SW_WAR
	.align		4
.L_110:
        /*0050*/ 	.byte	0x04, 0x36
        /*0052*/ 	.short	(.L_112 - .L_111)
.L_111:
        /*0054*/ 	.word	0x00000008
.L_112:


//--------------------- .nv.info._ZN7cutlass13device_kernelIN5flash11enable_sm90INS1_16FlashAttnFwdSm90INS1_25CollectiveMainloopFwdSm90ILi2EN4cute5tupleIJNS5_1CILi1EEES8_S8_EEENS6_IJNS7_ILi192EEENS7_ILi160EEENS7_ILi64EEEEEELi64ENS_12float_e4m3_tEfNS_4arch4Sm90ELb0ELb1ELb1ELb1ELb1ELb0ELb0ELb1ELb1ELb1ELb1ELb0EEENS1_21CollectiveEpilogueFwdINS6_IJSA_SC_SB_EEES9_NS_10bfloat16_tESG_Li384ELb1ELb1ELb1ELb1EEENS1_36VarlenDynamicPersistentTileSchedulerILi192ELi160ELi384ELi128ELb1ELb1ELb1ELb1ELb0ELb1EEEEEEEEEvNT_6ParamsE --------------------------
	.section	.nv.info._ZN7cutlass13device_kernelIN5flash11enable_sm90INS1_16FlashAttnFwdSm90INS1_25CollectiveMainloopFwdSm90ILi2EN4cute5tupleIJNS5_1CILi1EEES8_S8_EEENS6_IJNS7_ILi192EEENS7_ILi160EEENS7_ILi64EEEEEELi64ENS_12float_e4m3_tEfNS_4arch4Sm90ELb0ELb1ELb1ELb1ELb1ELb0ELb0ELb1ELb1ELb1ELb1ELb0EEENS1_21CollectiveEpilogueFwdINS6_IJSA_SC_SB_EEES9_NS_10bfloat16_tESG_Li384ELb1ELb1ELb1ELb1EEENS1_36VarlenDynamicPersistentTileSchedulerILi192ELi160ELi384ELi128ELb1ELb1ELb1ELb1ELb0ELb1EEEEEEEEEvNT_6ParamsE,"",@"SHT_CUDA_INFO"
	.sectionflags	@""
	.align	4


	//----- nvinfo : EIATTR_CUDA_API_VERSION
	.align		4
        /*0000*/ 	.byte	0x04, 0x37
        /*0002*/ 	.short	(.L_114 - .L_113)
.L_113:
        /*0004*/ 	.word	0x00000082


	//----- nvinfo : EIATTR_KPARAM_INFO
	.align		4
.L_114:
        /*0008*/ 	.byte	0x04, 0x17
        /*000a*/ 	.short	(.L_116 - .L_115)
.L_115:
        /*000c*/ 	.word	0x00000000
        /*0010*/ 	.short	0x0000
        /*0012*/ 	.short	0x0000
        /*0014*/ 	.byte	0x00, 0xf0, 0x01, 0x2a


	//----- nvinfo : EIATTR_SPARSE_MMA_MASK
	.align		4
.L_116:
        /*0018*/ 	.byte	0x03, 0x50
        /*001a*/ 	.short	0x0000


	//----- nvinfo : EIATTR_MAXREG_COUNT
	.align		4
        /*001c*/ 	.byte	0x03, 0x1b
        /*001e*/ 	.short	0x0080


	//----- nvinfo : EIATTR_MERCURY_ISA_VERSION
	.align		4
        /*0020*/ 	.byte	0x03, 0x5f
        /*0022*/ 	.short	0x0101


	//----- nvinfo : EIATTR_VRC_CTA_INIT_COUNT
	.align		4
        /*0024*/ 	.byte	0x02, 0x4a
	.zero		1
	.zero		1


	//----- nvinfo : EIATTR_EXIT_INSTR_OFFSETS
	.align		4
        /*0028*/ 	.byte	0x04, 0x1c
        /*002a*/ 	.short	(.L_118 - .L_117)


	//   ....[0]....
.L_117:
        /*002c*/ 	.word	0x00000010


	//----- nvinfo : EIATTR_MAX_THREADS
	.align		4
.L_118:
        /*0030*/ 	.byte	0x04, 0x05
        /*0032*/ 	.short	(.L_120 - .L_119)
.L_119:
        /*0034*/ 	.word	0x00000200
        /*0038*/ 	.word	0x00000001
        /*003c*/ 	.word	0x00000001


	//----- nvinfo : EIATTR_CBANK_PARAM_SIZE
	.align		4
.L_120:
        /*0040*/ 	.byte	0x03, 0x19
        /*0042*/ 	.short	0x0a80


	//----- nvinfo : EIATTR_PARAM_CBANK
	.align		4
        /*0044*/ 	.byte	0x04, 0x0a
        /*0046*/ 	.short	(.L_122 - .L_121)
	.align		4
.L_121:
        /*0048*/ 	.word	index@(.nv.constant0._ZN7cutlass13device_kernelIN5flash11enable_sm90INS1_16FlashAttnFwdSm90INS1_25CollectiveMainloopFwdSm90ILi2EN4cute5tupleIJNS5_1CILi1EEES8_S8_EEENS6_IJNS7_ILi192EEENS7_ILi160EEENS7_ILi64EEEEEELi64ENS_12float_e4m3_tEfNS_4arch4Sm90ELb0ELb1ELb1ELb1ELb1ELb0ELb0ELb1ELb1ELb1ELb1ELb0EEENS1_21CollectiveEpilogueFwdINS6_IJSA_SC_SB_EEES9_NS_10bfloat16_tESG_Li384ELb1ELb1ELb1ELb1EEENS1_36VarlenDynamicPersistentTileSchedulerILi192ELi160ELi384ELi128ELb1ELb1ELb1ELb1ELb0ELb1EEEEEEEEEvNT_6ParamsE)
        /*004c*/ 	.short	0x0380
        /*004e*/ 	.short	0x0a80


	//----- nvinfo : EIATTR_SW_WAR
	.align		4
.L_122:
        /*0050*/ 	.byte	0x04, 0x36
        /*0052*/ 	.short	(.L_124 - .L_123)
.L_123:
        /*0054*/ 	.word	0x00000008
.L_124:


//--------------------- .nv.info._ZN7cutlass13device_kernelIN5flash11enable_sm90INS1_16FlashAttnFwdSm90INS1_25CollectiveMainloopFwdSm90ILi2EN4cute5tupleIJNS5_1CILi1EEES8_S8_EEENS6_IJNS7_ILi192EEENS7_ILi160EEENS7_ILi64EEEEEELi64ENS_12float_e4m3_tEfNS_4arch4Sm90ELb0ELb1ELb1ELb1ELb1ELb1ELb0ELb1ELb1ELb1ELb1ELb0EEENS1_21CollectiveEpilogueFwdINS6_IJSA_SC_SB_EEES9_NS_10bfloat16_tESG_Li384ELb1ELb1ELb1ELb1EEENS1_36VarlenDynamicPersistentTileSchedulerILi192ELi160ELi384ELi128ELb1ELb1ELb1ELb1ELb0ELb1EEEEEEEEEvNT_6ParamsE --------------------------
	.section	.nv.info._ZN7cutlass13device_kernelIN5flash11enable_sm90INS1_16FlashAttnFwdSm90INS1_25CollectiveMainloopFwdSm90ILi2EN4cute5tupleIJNS5_1CILi1EEES8_S8_EEENS6_IJNS7_ILi192EEENS7_ILi160EEENS7_ILi64EEEEEELi64ENS_12float_e4m3_tEfNS_4arch4Sm90ELb0ELb1ELb1ELb1ELb1ELb1ELb0ELb1ELb1ELb1ELb1ELb0EEENS1_21CollectiveEpilogueFwdINS6_IJSA_SC_SB_EEES9_NS_10bfloat16_tESG_Li384ELb1ELb1ELb1ELb1EEENS1_36VarlenDynamicPersistentTileSchedulerILi192ELi160ELi384ELi128ELb1ELb1ELb1ELb1ELb0ELb1EEEEEEEEEvNT_6ParamsE,"",@"SHT_CUDA_INFO"
	.sectionflags	@""
	.align	4


	//----- nvinfo : EIATTR_CUDA_API_VERSION
	.align		4
        /*0000*/ 	.byte	0x04, 0x37
        /*0002*/ 	.short	(.L_126 - .L_125)
.L_125:
        /*0004*/ 	.word	0x00000082


	//----- nvinfo : EIATTR_KPARAM_INFO
	.align		4
.L_126:
        /*0008*/ 	.byte	0x04, 0x17
        /*000a*/ 	.short	(.L_128 - .L_127)
.L_127:
        /*000c*/ 	.word	0x00000000
        /*0010*/ 	.short	0x0000
        /*0012*/ 	.short	0x0000
        /*0014*/ 	.byte	0x00, 0xf0, 0x01, 0x2a


	//----- nvinfo : EIATTR_SPARSE_MMA_MASK
	.align		4
.L_128:
        /*0018*/ 	.byte	0x03, 0x50
        /*001a*/ 	.short	0x0000


	//----- nvinfo : EIATTR_MAXREG_COUNT
	.align		4
        /*001c*/ 	.byte	0x03, 0x1b
        /*001e*/ 	.short	0x0080


	//----- nvinfo : EIATTR_MERCURY_ISA_VERSION
	.align		4
        /*0020*/ 	.byte	0x03, 0x5f
        /*0022*/ 	.short	0x0101


	//----- nvinfo : EIATTR_VRC_CTA_INIT_COUNT
	.align		4
        /*0024*/ 	.byte	0x02, 0x4a
	.zero		1
	.zero		1


	//----- nvinfo : EIATTR_EXIT_INSTR_OFFSETS
	.align		4
        /*0028*/ 	.byte	0x04, 0x1c
        /*002a*/ 	.short	(.L_130 - .L_129)


	//   ....[0]....
.L_129:
        /*002c*/ 	.word	0x00000010


	//----- nvinfo : EIATTR_MAX_THREADS
	.align		4
.L_130:
        /*0030*/ 	.byte	0x04, 0x05
        /*0032*/ 	.short	(.L_132 - .L_131)
.L_131:
        /*0034*/ 	.word	0x00000200
        /*0038*/ 	.word	0x00000001
        /*003c*/ 	.word	0x00000001


	//----- nvinfo : EIATTR_CBANK_PARAM_SIZE
	.align		4
.L_132:
        /*0040*/ 	.byte	0x03, 0x19
        /*0042*/ 	.short	0x0a80


	//----- nvinfo : EIATTR_PARAM_CBANK
	.align		4
        /*0044*/ 	.byte	0x04, 0x0a
        /*0046*/ 	.short	(.L_134 - .L_133)
	.align		4
.L_133:
        /*0048*/ 	.word	index@(.nv.constant0._ZN7cutlass13device_kernelIN5flash11enable_sm90INS1_16FlashAttnFwdSm90INS1_25CollectiveMainloopFwdSm90ILi2EN4cute5tupleIJNS5_1CILi1EEES8_S8_EEENS6_IJNS7_ILi192EEENS7_ILi160EEENS7_ILi64EEEEEELi64ENS_12float_e4m3_tEfNS_4arch4Sm90ELb0ELb1ELb1ELb1ELb1ELb1ELb0ELb1ELb1ELb1ELb1ELb0EEENS1_21CollectiveEpilogueFwdINS6_IJSA_SC_SB_EEES9_NS_10bfloat16_tESG_Li384ELb1ELb1ELb1ELb1EEENS1_36VarlenDynamicPersistentTileSchedulerILi192ELi160ELi384ELi128ELb1ELb1ELb1ELb1ELb0ELb1EEEEEEEEEvNT_6ParamsE)
        /*004c*/ 	.short	0x0380
        /*004e*/ 	.short	0x0a80


	//----- nvinfo : EIATTR_SW_WAR
	.align		4
.L_134:
        /*0050*/ 	.byte	0x04, 0x36
        /*0052*/ 	.short	(.L_136 - .L_135)
.L_135:
        /*0054*/ 	.word	0x00000008
.L_136:


//--------------------- .nv.info._ZN7cutlass13device_kernelIN5flash11enable_sm90INS1_16FlashAttnFwdSm90INS1_25CollectiveMainloopFwdSm90ILi2EN4cute5tupleIJNS5_1CILi1EEES8_S8_EEENS6_IJNS7_ILi192EEENS7_ILi160EEENS7_ILi64EEEEEELi64ENS_12float_e4m3_tEfNS_4arch4Sm90ELb1ELb0ELb1ELb0ELb1ELb0ELb0ELb1ELb1ELb1ELb1ELb0EEENS1_21CollectiveEpilogueFwdINS6_IJSA_SC_SB_EEES9_NS_10bfloat16_tESG_Li384ELb0ELb1ELb1ELb1EEENS1_19SingleTileSchedulerILb0ELb1ELb1ELi192EEEEEEEEEvNT_6ParamsE --------------------------
	.section	.nv.info._ZN7cutlass13device_kernelIN5flash11enable_sm90INS1_16FlashAttnFwdSm90INS1_25CollectiveMainloopFwdSm90ILi2EN4cute5tupleIJNS5_1CILi1EEES8_S8_EEENS6_IJNS7_ILi192EEENS7_ILi160EEENS7_ILi64EEEEEELi64ENS_12float_e4m3_tEfNS_4arch4Sm90ELb1ELb0ELb1ELb0ELb1ELb0ELb0ELb1ELb1ELb1ELb1ELb0EEENS1_21CollectiveEpilogueFwdINS6_IJSA_SC_SB_EEES9_NS_10bfloat16_tESG_Li384ELb0ELb1ELb1ELb1EEENS1_19SingleTileSchedulerILb0ELb1ELb1ELi192EEEEEEEEEvNT_6ParamsE,"",@"SHT_CUDA_INFO"
	.sectionflags	@""
	.align	4


	//----- nvinfo : EIATTR_CUDA_API_VERSION
	.align		4
        /*0000*/ 	.byte	0x04, 0x37
        /*0002*/ 	.short	(.L_138 - .L_137)
.L_137:
        /*0004*/ 	.word	0x00000082


	//----- nvinfo : EIATTR_KPARAM_INFO
	.align		4
.L_138:
        /*0008*/ 	.byte	0x04, 0x17
        /*000a*/ 	.short	(.L_140 - .L_139)
.L_139:
        /*000c*/ 	.word	0x00000000
        /*0010*/ 	.short	0x0000
        /*0012*/ 	.short	0x0000
        /*0014*/ 	.byte	0x00, 0xf0, 0x01, 0x28


	//----- nvinfo : EIATTR_SPARSE_MMA_MASK
	.align		4
.L_140:
        /*0018*/ 	.byte	0x03, 0x50
        /*001a*/ 	.short	0x0000


	//----- nvinfo : EIATTR_MAXREG_COUNT
	.align		4
        /*001c*/ 	.byte	0x03, 0x1b
        /*001e*/ 	.short	0x0080


	//----- nvinfo : EIATTR_MERCURY_ISA_VERSION
	.align		4
        /*0020*/ 	.byte	0x03, 0x5f
        /*0022*/ 	.short	0x0101


	//----- nvinfo : EIATTR_VRC_CTA_INIT_COUNT
	.align		4
        /*0024*/ 	.byte	0x02, 0x4a
	.zero		1
	.zero		1


	//----- nvinfo : EIATTR_EXIT_INSTR_OFFSETS
	.align		4
        /*0028*/ 	.byte	0x04, 0x1c
        /*002a*/ 	.short	(.L_142 - .L_141)


	//   ....[0]....
.L_141:
        /*002c*/ 	.word	0x00000010


	//----- nvinfo : EIATTR_MAX_THREADS
	.align		4
.L_142:
        /*0030*/ 	.byte	0x04, 0x05
        /*0032*/ 	.short	(.L_144 - .L_143)
.L_143:
        /*0034*/ 	.word	0x00000200
        /*0038*/ 	.word	0x00000001
        /*003c*/ 	.word	0x00000001


	//----- nvinfo : EIATTR_CBANK_PARAM_SIZE
	.align		4
.L_144:
        /*0040*/ 	.byte	0x03, 0x19
        /*0042*/ 	.short	0x0a00


	//----- nvinfo : EIATTR_PARAM_CBANK
	.align		4
        /*0044*/ 	.byte	0x04, 0x0a
        /*0046*/ 	.short	(.L_146 - .L_145)
	.align		4
.L_145:
        /*0048*/ 	.word	index@(.nv.constant0._ZN7cutlass13device_kernelIN5flash11enable_sm90INS1_16FlashAttnFwdSm90INS1_25CollectiveMainloopFwdSm90ILi2EN4cute5tupleIJNS5_1CILi1EEES8_S8_EEENS6_IJNS7_ILi192EEENS7_ILi160EEENS7_ILi64EEEEEELi64ENS_12float_e4m3_tEfNS_4arch4Sm90ELb1ELb0ELb1ELb0ELb1ELb0ELb0ELb1ELb1ELb1ELb1ELb0EEENS1_21CollectiveEpilogueFwdINS6_IJSA_SC_SB_EEES9_NS_10bfloat16_tESG_Li384ELb0ELb1ELb1ELb1EEENS1_19SingleTileSchedulerILb0ELb1ELb1ELi192EEEEEEEEEvNT_6ParamsE)
        /*004c*/ 	.short	0x0380
        /*004e*/ 	.short	0x0a00


	//----- nvinfo : EIATTR_SW_WAR
	.align		4
.L_146:
        /*0050*/ 	.byte	0x04, 0x36
        /*0052*/ 	.short	(.L_148 - .L_147)
.L_147:
        /*0054*/ 	.word	0x00000008
.L_148:


//--------------------- .nv.info._ZN7cutlass13device_kernelIN5flash11enable_sm90INS1_16FlashAttnFwdSm90INS1_25CollectiveMainloopFwdSm90ILi2EN4cute5tupleIJNS5_1CILi1EEES8_S8_EEENS6_IJNS7_ILi192EEENS7_ILi160EEENS7_ILi64EEEEEELi64ENS_12float_e4m3_tEfNS_4arch4Sm90ELb1ELb0ELb1ELb1ELb1ELb0ELb0ELb1ELb1ELb1ELb1ELb0EEENS1_21CollectiveEpilogueFwdINS6_IJSA_SC_SB_EEES9_NS_10bfloat16_tESG_Li384ELb1ELb1ELb1ELb1EEENS1_36VarlenDynamicPersistentTileSchedulerILi192ELi160ELi384ELi128ELb1ELb1ELb1ELb1ELb1ELb1EEEEEEEEEvNT_6ParamsE --------------------------
	.section	.nv.info._ZN7cutlass13device_kernelIN5flash11enable_sm90INS1_16FlashAttnFwdSm90INS1_25CollectiveMainloopFwdSm90ILi2EN4cute5tupleIJNS5_1CILi1EEES8_S8_EEENS6_IJNS7_ILi192EEENS7_ILi160EEENS7_ILi64EEEEEELi64ENS_12float_e4m3_tEfNS_4arch4Sm90ELb1ELb0ELb1ELb1ELb1ELb0ELb0ELb1ELb1ELb1ELb1ELb0EEENS1_21CollectiveEpilogueFwdINS6_IJSA_SC_SB_EEES9_NS_10bfloat16_tESG_Li384ELb1ELb1ELb1ELb1EEENS1_36VarlenDynamicPersistentTileSchedulerILi192ELi160ELi384ELi128ELb1ELb1ELb1ELb1ELb1ELb1EEEEEEEEEvNT_6ParamsE,"",@"SHT_CUDA_INFO"
	.sectionflags	@""
	.align	4


	//----- nvinfo : EIATTR_CUDA_API_VERSION
	.align		4
        /*0000*/ 	.byte	0x04, 0x37
        /*0002*/ 	.short	(.L_150 - .L_149)
.L_149:
        /*0004*/ 	.word	0x00000082


	//----- nvinfo : EIATTR_KPARAM_INFO
	.align		4
.L_150:
        /*0008*/ 	.byte	0x04, 0x17
        /*000a*/ 	.short	(.L_152 - .L_151)
.L_151:
        /*000c*/ 	.word	0x00000000
        /*0010*/ 	.short	0x0000
        /*0012*/ 	.short	0x0000
        /*0014*/ 	.byte	0x00, 0xf0, 0x01, 0x2a


	//----- nvinfo : EIATTR_SPARSE_MMA_MASK
	.align		4
.L_152:
        /*0018*/ 	.byte	0x03, 0x50
        /*001a*/ 	.short	0x0000


	//----- nvinfo : EIATTR_MAXREG_COUNT
	.align		4
        /*001c*/ 	.byte	0x03, 0x1b
        /*001e*/ 	.short	0x0080


	//----- nvinfo : EIATTR_MERCURY_ISA_VERSION
	.align		4
        /*0020*/ 	.byte	0x03, 0x5f
        /*0022*/ 	.short	0x0101


	//----- nvinfo : EIATTR_VRC_CTA_INIT_COUNT
	.align		4
        /*0024*/ 	.byte	0x02, 0x4a
	.zero		1
	.zero		1


	//----- nvinfo : EIATTR_EXIT_INSTR_OFFSETS
	.align		4
        /*0028*/ 	.byte	0x04, 0x1c
        /*002a*/ 	.short	(.L_154 - .L_153)


	//   ....[0]....
.L_153:
        /*002c*/ 	.word	0x00000010


	//----- nvinfo : EIATTR_MAX_THREADS
	.align		4
.L_154:
        /*0030*/ 	.byte	0x04, 0x05
        /*0032*/ 	.short	(.L_156 - .L_155)
.L_155:
        /*0034*/ 	.word	0x00000200
        /*0038*/ 	.word	0x00000001
        /*003c*/ 	.word	0x00000001


	//----- nvinfo : EIATTR_CBANK_PARAM_SIZE
	.align		4
.L_156:
        /*0040*/ 	.byte	0x03, 0x19
        /*0042*/ 	.short	0x0a80


	//----- nvinfo : EIATTR_PARAM_CBANK
	.align		4
        /*0044*/ 	.byte	0x04, 0x0a
        /*0046*/ 	.short	(.L_158 - .L_157)
	.align		4
.L_157:
        /*0048*/ 	.word	index@(.nv.constant0._ZN7cutlass13device_kernelIN5flash11enable_sm90INS1_16FlashAttnFwdSm90INS1_25CollectiveMainloopFwdSm90ILi2EN4cute5tupleIJNS5_1CILi1EEES8_S8_EEENS6_IJNS7_ILi192EEENS7_ILi160EEENS7_ILi64EEEEEELi64ENS_12float_e4m3_tEfNS_4arch4Sm90ELb1ELb0ELb1ELb1ELb1ELb0ELb0ELb1ELb1ELb1ELb1ELb0EEENS1_21CollectiveEpilogueFwdINS6_IJSA_SC_SB_EEES9_NS_10bfloat16_tESG_Li384ELb1ELb1ELb1ELb1EEENS1_36VarlenDynamicPersistentTileSchedulerILi192ELi160ELi384ELi128ELb1ELb1ELb1ELb1ELb1ELb1EEEEEEEEEvNT_6ParamsE)
        /*004c*/ 	.short	0x0380
        /*004e*/ 	.short	0x0a80


	//----- nvinfo : EIATTR_SW_WAR
	.align		4
.L_158:
        /*0050*/ 	.byte	0x04, 0x36
        /*0052*/ 	.short	(.L_160 - .L_159)
.L_159:
        /*0054*/ 	.word	0x00000008
.L_160:


//--------------------- .nv.info._ZN7cutlass13device_kernelIN5flash11enable_sm90INS1_16FlashAttnFwdSm90INS1_25CollectiveMainloopFwdSm90ILi2EN4cute5tupleIJNS5_1CILi1EEES8_S8_EEENS6_IJNS7_ILi192EEENS7_ILi160EEENS7_ILi64EEEEEELi64ENS_12float_e4m3_tEfNS_4arch4Sm90ELb1ELb0ELb1ELb1ELb1ELb1ELb0ELb1ELb1ELb1ELb1ELb0EEENS1_21CollectiveEpilogueFwdINS6_IJSA_SC_SB_EEES9_NS_10bfloat16_tESG_Li384ELb1ELb1ELb1ELb1EEENS1_36VarlenDynamicPersistentTileSchedulerILi192ELi160ELi384ELi128ELb1ELb1ELb1ELb1ELb1ELb1EEEEEEEEEvNT_6ParamsE --------------------------
	.section	.nv.info._ZN7cutlass13device_kernelIN5flash11enable_sm90INS1_16FlashAttnFwdSm90INS1_25CollectiveMainloopFwdSm90ILi2EN4cute5tupleIJNS5_1CILi1EEES8_S8_EEENS6_IJNS7_ILi192EEENS7_ILi160EEENS7_ILi64EEEEEELi64ENS_12float_e4m3_tEfNS_4arch4Sm90ELb1ELb0ELb1ELb1ELb1ELb1ELb0ELb1ELb1ELb1ELb1ELb0EEENS1_21CollectiveEpilogueFwdINS6_IJSA_SC_SB_EEES9_NS_10bfloat16_tESG_Li384ELb1ELb1ELb1ELb1EEENS1_36VarlenDynamicPersistentTileSchedulerILi192ELi160ELi384ELi128ELb1ELb1ELb1ELb1ELb1ELb1EEEEEEEEEvNT_6ParamsE,"",@"SHT_CUDA_INFO"
	.sectionflags	@""
	.align	4


	//----- nvinfo : EIATTR_CUDA_API_VERSION
	.align		4
        /*0000*/ 	.byte	0x04, 0x37
        /*0002*/ 	.short	(.L_162 - .L_161)
.L_161:
        /*0004*/ 	.word	0x00000082


	//----- nvinfo : EIATTR_KPARAM_INFO
	.align		4
.L_162:
        /*0008*/ 	.byte	0x04, 0x17
        /*000a*/ 	.short	(.L_164 - .L_163)
.L_163:
        /*000c*/ 	.word	0x00000000
        /*0010*/ 	.short	0x0000
        /*0012*/ 	.short	0x0000
        /*0014*/ 	.byte	0x00, 0xf0, 0x01, 0x2a


	//----- nvinfo : EIATTR_SPARSE_MMA_MASK
	.align		4
.L_164:
        /*0018*/ 	.byte	0x03, 0x50
        /*001a*/ 	.short	0x0000


	//----- nvinfo : EIATTR_MAXREG_COUNT
	.align		4
        /*001c*/ 	.byte	0x03, 0x1b
        /*001e*/ 	.short	0x0080


	//----- nvinfo : EIATTR_MERCURY_ISA_VERSION
	.align		4
        /*0020*/ 	.byte	0x03, 0x5f
        /*0022*/ 	.short	0x0101


	//----- nvinfo : EIATTR_VRC_CTA_INIT_COUNT
	.align		4
        /*0024*/ 	.byte	0x02, 0x4a
	.zero		1
	.zero		1


	//----- nvinfo : EIATTR_EXIT_INSTR_OFFSETS
	.align		4
        /*0028*/ 	.byte	0x04, 0x1c
        /*002a*/ 	.short	(.L_166 - .L_165)


	//   ....[0]....
.L_165:
        /*002c*/ 	.word	0x00000010


	//----- nvinfo : EIATTR_MAX_THREADS
	.align		4
.L_166:
        /*0030*/ 	.byte	0x04, 0x05
        /*0032*/ 	.short	(.L_168 - .L_167)
.L_167:
        /*0034*/ 	.word	0x00000200
        /*0038*/ 	.word	0x00000001
        /*003c*/ 	.word	0x00000001


	//----- nvinfo : EIATTR_CBANK_PARAM_SIZE
	.align		4
.L_168:
        /*0040*/ 	.byte	0x03, 0x19
        /*0042*/ 	.short	0x0a80


	//----- nvinfo : EIATTR_PARAM_CBANK
	.align		4
        /*0044*/ 	.byte	0x04, 0x0a
        /*0046*/ 	.short	(.L_170 - .L_169)
	.align		4
.L_169:
        /*0048*/ 	.word	index@(.nv.constant0._ZN7cutlass13device_kernelIN5flash11enable_sm90INS1_16FlashAttnFwdSm90INS1_25CollectiveMainloopFwdSm90ILi2EN4cute5tupleIJNS5_1CILi1EEES8_S8_EEENS6_IJNS7_ILi192EEENS7_ILi160EEENS7_ILi64EEEEEELi64ENS_12float_e4m3_tEfNS_4arch4Sm90ELb1ELb0ELb1ELb1ELb1ELb1ELb0ELb1ELb1ELb1ELb1ELb0EEENS1_21CollectiveEpilogueFwdINS6_IJSA_SC_SB_EEES9_NS_10bfloat16_tESG_Li384ELb1ELb1ELb1ELb1EEENS1_36VarlenDynamicPersistentTileSchedulerILi192ELi160ELi384ELi128ELb1ELb1ELb1ELb1ELb1ELb1EEEEEEEEEvNT_6ParamsE)
        /*004c*/ 	.short	0x0380
        /*004e*/ 	.short	0x0a80


	//----- nvinfo : EIATTR_SW_WAR
	.align		4
.L_170:
        /*0050*/ 	.byte	0x04, 0x36
        /*0052*/ 	.short	(.L_172 - .L_171)
.L_171:
        /*0054*/ 	.word	0x00000008
.L_172:


//--------------------- .nv.callgraph             --------------------------
	.section	.nv.callgraph,"",@"SHT_CUDA_CALLGRAPH"
	.align	4
	.sectionentsize	8
	.align		4
        /*0000*/ 	.word	0x00000000
	.align		4
        /*0004*/ 	.word	0xffffffff
	.align		4
        /*0008*/ 	.word	0x00000000
	.align		4
        /*000c*/ 	.word	0xfffffffe
	.align		4
        /*0010*/ 	.word	0x00000000
	.align		4
        /*0014*/ 	.word	0xfffffffd
	.align		4
        /*0018*/ 	.word	0x00000000
	.align		4
        /*001c*/ 	.word	0xfffffffc


//--------------------- .nv.constant4             --------------------------
	.section	.nv.constant4,"a",@progbits
	.align	8
	.align		8
.nv.constant4:
        /*0000*/ 	.dword	_ZN85_INTERNAL_62cbc170_49_flash_fwd_hdim64_e4m3_paged_split_softcap_sm90_cu_f3e6f9ee_35384cuda3std3__45__cpo5beginE
	.align		8
        /*0008*/ 	.dword	_ZN85_INTERNAL_62cbc170_49_flash_fwd_hdim64_e4m3_paged_split_softcap_sm90_cu_f3e6f9ee_35384cuda3std3__45__cpo3endE
	.align		8
        /*0010*/ 	.dword	_ZN85_INTERNAL_62cbc170_49_flash_fwd_hdim64_e4m3_paged_split_softcap_sm90_cu_f3e6f9ee_35384cuda3std3__45__cpo6cbeginE
	.align		8
        /*0018*/ 	.dword	_ZN85_INTERNAL_62cbc170_49_flash_fwd_hdim64_e4m3_paged_split_softcap_sm90_cu_f3e6f9ee_35384cuda3std3__45__cpo4cendE
	.align		8
        /*0020*/ 	.dword	_ZN85_INTERNAL_62cbc170_49_flash_fwd_hdim64_e4m3_paged_split_softcap_sm90_cu_f3e6f9ee_35384cuda3std3__487_GLOBAL__N__62cbc170_49_flash_fwd_hdim64_e4m3_paged_split_softcap_sm90_cu_f3e6f9ee_35386ignoreE
	.align		8
        /*0028*/ 	.dword	_ZN85_INTERNAL_62cbc170_49_flash_fwd_hdim64_e4m3_paged_split_softcap_sm90_cu_f3e6f9ee_35384cuda3std3__419piecewise_constructE
	.align		8
        /*0030*/ 	.dword	_ZN85_INTERNAL_62cbc170_49_flash_fwd_hdim64_e4m3_paged_split_softcap_sm90_cu_f3e6f9ee_35384cuda3std3__48in_placeE
	.align		8
        /*0038*/ 	.dword	_ZN85_INTERNAL_62cbc170_49_flash_fwd_hdim64_e4m3_paged_split_softcap_sm90_cu_f3e6f9ee_35384cuda3std6ranges3__45__cpo4swapE
	.align		8
        /*0040*/ 	.dword	_ZN85_INTERNAL_62cbc170_49_flash_fwd_hdim64_e4m3_paged_split_softcap_sm90_cu_f3e6f9ee_35384cuda3std6ranges3__45__cpo9iter_moveE
	.align		8
        /*0048*/ 	.dword	_ZN85_INTERNAL_62cbc170_49_flash_fwd_hdim64_e4m3_paged_split_softcap_sm90_cu_f3e6f9ee_35384cute7productE
	.align		8
        /*0050*/ 	.dword	_ZN85_INTERNAL_62cbc170_49_flash_fwd_hdim64_e4m3_paged_split_softcap_sm90_cu_f3e6f9ee_35384cute1_E


//--------------------- .text._ZN7cutlass13device_kernelIN5flash11enable_sm90INS1_16FlashAttnFwdSm90INS1_25CollectiveMainloopFwdSm90ILi2EN4cute5tupleIJNS5_1CILi1EEES8_S8_EEENS6_IJNS7_ILi192EEENS7_ILi160EEENS7_ILi64EEEEEELi64ENS_12float_e4m3_tEfNS_4arch4Sm90ELb0ELb0ELb1ELb0ELb1ELb0ELb0ELb1ELb1ELb1ELb1ELb0EEENS1_21CollectiveEpilogueFwdINS6_IJSA_SC_SB_EEES9_NS_10bfloat16_tESG_Li384ELb0ELb1ELb1ELb1EEENS1_19SingleTileSchedulerILb0ELb1ELb1ELi192EEEEEEEEEvNT_6ParamsE --------------------------
	.section	.text._ZN7cutlass13device_kernelIN5flash11enable_sm90INS1_16FlashAttnFwdSm90INS1_25CollectiveMainloopFwdSm90ILi2EN4cute5tupleIJNS5_1CILi1EEES8_S8_EEENS6_IJNS7_ILi192EEENS7_ILi160EEENS7_ILi64EEEEEELi64ENS_12float_e4m3_tEfNS_4arch4Sm90ELb0ELb0ELb1ELb0ELb1ELb0ELb0ELb1ELb1ELb1ELb1ELb0EEENS1_21CollectiveEpilogueFwdINS6_IJSA_SC_SB_EEES9_NS_10bfloat16_tESG_Li384ELb0ELb1ELb1ELb1EEENS1_19SingleTileSchedulerILb0ELb1ELb1ELi192EEEEEEEEEvNT_6ParamsE,"ax",@progbits
	.align	128
.text._ZN7cutlass13device_kernelIN5flash11enable_sm90INS1_16FlashAttnFwdSm90INS1_25CollectiveMainloopFwdSm90ILi2EN4cute5tupleIJNS5_1CILi1EEES8_S8_EEENS6_IJNS7_ILi192EEENS7_ILi160EEENS7_ILi64EEEEEELi64ENS_12float_e4m3_tEfNS_4arch4Sm90ELb0ELb0ELb1ELb0ELb1ELb0ELb0ELb1ELb1ELb1ELb1ELb0EEENS1_21CollectiveEpilogueFwdINS6_IJSA_SC_SB_EEES9_NS_10bfloat16_tESG_Li384ELb0ELb1ELb1ELb1EEENS1_19SingleTileSchedulerILb0ELb1ELb1ELi192EEEEEEEEEvNT_6ParamsE:
        .type           _ZN7cutlass13device_kernelIN5flash11enable_sm90INS1_16FlashAttnFwdSm90INS1_25CollectiveMainloopFwdSm90ILi2EN4cute5tupleIJNS5_1CILi1EEES8_S8_EEENS6_IJNS7_ILi192EEENS7_ILi160EEENS7_ILi64EEEEEELi64ENS_12float_e4m3_tEfNS_4arch4Sm90ELb0ELb0ELb1ELb0ELb1ELb0ELb0ELb1ELb1ELb1ELb1ELb0EEENS1_21CollectiveEpilogueFwdINS6_IJSA_SC_SB_EEES9_NS_10bfloat16_tESG_Li384ELb0ELb1ELb1ELb1EEENS1_19SingleTileSchedulerILb0ELb1ELb1ELi192EEEEEEEEEvNT_6ParamsE,@function
        .size           _ZN7cutlass13device_kernelIN5flash11enable_sm90INS1_16FlashAttnFwdSm90INS1_25CollectiveMainloopFwdSm90ILi2EN4cute5tupleIJNS5_1CILi1EEES8_S8_EEENS6_IJNS7_ILi192EEENS7_ILi160EEENS7_ILi64EEEEEELi64ENS_12float_e4m3_tEfNS_4arch4Sm90ELb0ELb0ELb1ELb0ELb1ELb0ELb0ELb1ELb1ELb1ELb1ELb0EEENS1_21CollectiveEpilogueFwdINS6_IJSA_SC_SB_EEES9_NS_10bfloat16_tESG_Li384ELb0ELb1ELb1ELb1EEENS1_19SingleTileSchedulerILb0ELb1ELb1ELi192EEEEEEEEEvNT_6ParamsE,(.L_x_9 - _ZN7cutlass13device_kernelIN5flash11enable_sm90INS1_16FlashAttnFwdSm90INS1_25CollectiveMainloopFwdSm90ILi2EN4cute5tupleIJNS5_1CILi1EEES8_S8_EEENS6_IJNS7_ILi192EEENS7_ILi160EEENS7_ILi64EEEEEELi64ENS_12float_e4m3_tEfNS_4arch4Sm90ELb0ELb0ELb1ELb0ELb1ELb0ELb0ELb1ELb1ELb1ELb1ELb0EEENS1_21CollectiveEpilogueFwdINS6_IJSA_SC_SB_EEES9_NS_10bfloat16_tESG_Li384ELb0ELb1ELb1ELb1EEENS1_19SingleTileSchedulerILb0ELb1ELb1ELi192EEEEEEEEEvNT_6ParamsE)
        .other          _ZN7cutlass13device_kernelIN5flash11enable_sm90INS1_16FlashAttnFwdSm90INS1_25CollectiveMainloopFwdSm90ILi2EN4cute5tupleIJNS5_1CILi1EEES8_S8_EEENS6_IJNS7_ILi192EEENS7_ILi160EEENS7_ILi64EEEEEELi64ENS_12float_e4m3_tEfNS_4arch4Sm90ELb0ELb0ELb1ELb0ELb1ELb0ELb0ELb1ELb1ELb1ELb1ELb0EEENS1_21CollectiveEpilogueFwdINS6_IJSA_SC_SB_EEES9_NS_10bfloat16_tESG_Li384ELb0ELb1ELb1ELb1EEENS1_19SingleTileSchedulerILb0ELb1ELb1ELi192EEEEEEEEEvNT_6ParamsE,@"STO_CUDA_ENTRY STV_DEFAULT"
_ZN7cutlass13device_kernelIN5flash11enable_sm90INS1_16FlashAttnFwdSm90INS1_25CollectiveMainloopFwdSm90ILi2EN4cute5tupleIJNS5_1CILi1EEES8_S8_EEENS6_IJNS7_ILi192EEENS7_ILi160EEENS7_ILi64EEEEEELi64ENS_12float_e4m3_tEfNS_4arch4Sm90ELb0ELb0ELb1ELb0ELb1ELb0ELb0ELb1ELb1ELb1ELb1ELb0EEENS1_21CollectiveEpilogueFwdINS6_IJSA_SC_SB_EEES9_NS_10bfloat16_tESG_Li384ELb0ELb1ELb1ELb1EEENS1_19SingleTileSchedulerILb0ELb1ELb1ELi192EEEEEEEEEvNT_6ParamsE:
[----:B------:R-:W-:Y:S01]  /*0000*/  LDC R1, c[0x0][0x37c] ;  /* 0x0000df00ff017b82 */ /* 0x000fe20000000800 */
[----:B------:R-:W-:Y:S05]  /*0010*/  EXIT ;  /* 0x000000000000794d */ /* 0x000fea0003800000 */
.L_x_0:
[----:B------:R-:W-:-:S00]  /*0020*/  BRA `(.L_x_0) ;  /* 0xfffffffc00fc7947 */ /* 0x000fc0000383ffff */
[----:B------:R-:W-:-:S00]  /*0030*/  NOP ;  /* 0x0000000000007918 */ /* 0x000fc00000000000 */
        /* <DEDUP_REMOVED lines=12> */
.L_x_9:


//--------------------- .text._ZN7cutlass13device_kernelIN5flash11enable_sm90INS1_16FlashAttnFwdSm90INS1_25CollectiveMainloopFwdSm90ILi2EN4cute5tupleIJNS5_1CILi1EEES8_S8_EEENS6_IJNS7_ILi192EEENS7_ILi160EEENS7_ILi64EEEEEELi64ENS_12float_e4m3_tEfNS_4arch4Sm90ELb0ELb0ELb1ELb1ELb1ELb0ELb0ELb1ELb1ELb1ELb1ELb0EEENS1_21CollectiveEpilogueFwdINS6_IJSA_SC_SB_EEES9_NS_10bfloat16_tESG_Li384ELb1ELb1ELb1ELb1EEENS1_36VarlenDynamicPersistentTileSchedulerILi192ELi160ELi384ELi128ELb1ELb1ELb1ELb0ELb1ELb1EEEEEEEEEvNT_6ParamsE --------------------------
	.section	.text._ZN7cutlass13device_kernelIN5flash11enable_sm90INS1_16FlashAttnFwdSm90INS1_25CollectiveMainloopFwdSm90ILi2EN4cute5tupleIJNS5_1CILi1EEES8_S8_EEENS6_IJNS7_ILi192EEENS7_ILi160EEENS7_ILi64EEEEEELi64ENS_12float_e4m3_tEfNS_4arch4Sm90ELb0ELb0ELb1ELb1ELb1ELb0ELb0ELb1ELb1ELb1ELb1ELb0EEENS1_21CollectiveEpilogueFwdINS6_IJSA_SC_SB_EEES9_NS_10bfloat16_tESG_Li384ELb1ELb1ELb1ELb1EEENS1_36VarlenDynamicPersistentTileSchedulerILi192ELi160ELi384ELi128ELb1ELb1ELb1ELb0ELb1ELb1EEEEEEEEEvNT_6ParamsE,"ax",@progbits
	.align	128
.text._ZN7cutlass13device_kernelIN5flash11enable_sm90INS1_16FlashAttnFwdSm90INS1_25CollectiveMainloopFwdSm90ILi2EN4cute5tupleIJNS5_1CILi1EEES8_S8_EEENS6_IJNS7_ILi192EEENS7_ILi160EEENS7_ILi64EEEEEELi64ENS_12float_e4m3_tEfNS_4arch4Sm90ELb0ELb0ELb1ELb1ELb1ELb0ELb0ELb1ELb1ELb1ELb1ELb0EEENS1_21CollectiveEpilogueFwdINS6_IJSA_SC_SB_EEES9_NS_10bfloat16_tESG_Li384ELb1ELb1ELb1ELb1EEENS1_36VarlenDynamicPersistentTileSchedulerILi192ELi160ELi384ELi128ELb1ELb1ELb1ELb0ELb1ELb1EEEEEEEEEvNT_6ParamsE:
        .type           _ZN7cutlass13device_kernelIN5flash11enable_sm90INS1_16FlashAttnFwdSm90INS1_25CollectiveMainloopFwdSm90ILi2EN4cute5tupleIJNS5_1CILi1EEES8_S8_EEENS6_IJNS7_ILi192EEENS7_ILi160EEENS7_ILi64EEEEEELi64ENS_12float_e4m3_tEfNS_4arch4Sm90ELb0ELb0ELb1ELb1ELb1ELb0ELb0ELb1ELb1ELb1ELb1ELb0EEENS1_21CollectiveEpilogueFwdINS6_IJSA_SC_SB_EEES9_NS_10bfloat16_tESG_Li384ELb1ELb1ELb1ELb1EEENS1_36VarlenDynamicPersistentTileSchedulerILi192ELi160ELi384ELi128ELb1ELb1ELb1ELb0ELb1ELb1EEEEEEEEEvNT_6ParamsE,@function
        .size           _ZN7cutlass13device_kernelIN5flash11enable_sm90INS1_16FlashAttnFwdSm90INS1_25CollectiveMainloopFwdSm90ILi2EN4cute5tupleIJNS5_1CILi1EEES8_S8_EEENS6_IJNS7_ILi192EEENS7_ILi160EEENS7_ILi64EEEEEELi64ENS_12float_e4m3_tEfNS_4arch4Sm90ELb0ELb0ELb1ELb1ELb1ELb0ELb0ELb1ELb1ELb1ELb1ELb0EEENS1_21CollectiveEpilogueFwdINS6_IJSA_SC_SB_EEES9_NS_10bfloat16_tESG_Li384ELb1ELb1ELb1ELb1EEENS1_36VarlenDynamicPersistentTileSchedulerILi192ELi160ELi384ELi128ELb1ELb1ELb1ELb0ELb1ELb1EEEEEEEEEvNT_6ParamsE,(.L_x_10 - _ZN7cutlass13device_kernelIN5flash11enable_sm90INS1_16FlashAttnFwdSm90INS1_25CollectiveMainloopFwdSm90ILi2EN4cute5tupleIJNS5_1CILi1EEES8_S8_EEENS6_IJNS7_ILi192EEENS7_ILi160EEENS7_ILi64EEEEEELi64ENS_12float_e4m3_tEfNS_4arch4Sm90ELb0ELb0ELb1ELb1ELb1ELb0ELb0ELb1ELb1ELb1ELb1ELb0EEENS1_21CollectiveEpilogueFwdINS6_IJSA_SC_SB_EEES9_NS_10bfloat16_tESG_Li384ELb1ELb1ELb1ELb1EEENS1_36VarlenDynamicPersistentTileSchedulerILi192ELi160ELi384ELi128ELb1ELb1ELb1ELb0ELb1ELb1EEEEEEEEEvNT_6ParamsE)
        .other          _ZN7cutlass13device_kernelIN5flash11enable_sm90INS1_16FlashAttnFwdSm90INS1_25CollectiveMainloopFwdSm90ILi2EN4cute5tupleIJNS5_1CILi1EEES8_S8_EEENS6_IJNS7_ILi192EEENS7_ILi160EEENS7_ILi64EEEEEELi64ENS_12float_e4m3_tEfNS_4arch4Sm90ELb0ELb0ELb1ELb1ELb1ELb0ELb0ELb1ELb1ELb1ELb1ELb0EEENS1_21CollectiveEpilogueFwdINS6_IJSA_SC_SB_EEES9_NS_10bfloat16_tESG_Li384ELb1ELb1ELb1ELb1EEENS1_36VarlenDynamicPersistentTileSchedulerILi192ELi160ELi384ELi128ELb1ELb1ELb1ELb0ELb1ELb1EEEEEEEEEvNT_6ParamsE,@"STO_CUDA_ENTRY STV_DEFAULT"
_ZN7cutlass13device_kernelIN5flash11enable_sm90INS1_16FlashAttnFwdSm90INS1_25CollectiveMainloopFwdSm90ILi2EN4cute5tupleIJNS5_1CILi1EEES8_S8_EEENS6_IJNS7_ILi192EEENS7_ILi160EEENS7_ILi64EEEEEELi64ENS_12float_e4m3_tEfNS_4arch4Sm90ELb0ELb0ELb1ELb1ELb1ELb0ELb0ELb1ELb1ELb1ELb1ELb0EEENS1_21CollectiveEpilogueFwdINS6_IJSA_SC_SB_EEES9_NS_10bfloat16_tESG_Li384ELb1ELb1ELb1ELb1EEENS1_36VarlenDynamicPersistentTileSchedulerILi192ELi160ELi384ELi128ELb1ELb1ELb1ELb0ELb1ELb1EEEEEEEEEvNT_6ParamsE:
[----:B------:R-:W-:Y:S01]  /*0000*/  LDC R1, c[0x0][0x37c] ;  /* 0x0000df00ff017b82 */ /* 0x000fe20000000800 */
[----:B------:R-:W-:Y:S05]  /*0010*/  EXIT ;  /* 0x000000000000794d */ /* 0x000fea0003800000 */
.L_x_1:
        /* <DEDUP_REMOVED lines=14> */
.L_x_10:


//--------------------- .text._ZN7cutlass13device_kernelIN5flash11enable_sm90INS1_16FlashAttnFwdSm90INS1_25CollectiveMainloopFwdSm90ILi2EN4cute5tupleIJNS5_1CILi1EEES8_S8_EEENS6_IJNS7_ILi192EEENS7_ILi160EEENS7_ILi64EEEEEELi64ENS_12float_e4m3_tEfNS_4arch4Sm90ELb0ELb0ELb1ELb1ELb1ELb1ELb0ELb1ELb1ELb1ELb1ELb0EEENS1_21CollectiveEpilogueFwdINS6_IJSA_SC_SB_EEES9_NS_10bfloat16_tESG_Li384ELb1ELb1ELb1ELb1EEENS1_36VarlenDynamicPersistentTileSchedulerILi192ELi160ELi384ELi128ELb1ELb1ELb1ELb0ELb1ELb1EEEEEEEEEvNT_6ParamsE --------------------------
	.section	.text._ZN7cutlass13device_kernelIN5flash11enable_sm90INS1_16FlashAttnFwdSm90INS1_25CollectiveMainloopFwdSm90ILi2EN4cute5tupleIJNS5_1CILi1EEES8_S8_EEENS6_IJNS7_ILi192EEENS7_ILi160EEENS7_ILi64EEEEEELi64ENS_12float_e4m3_tEfNS_4arch4Sm90ELb0ELb0ELb1ELb1ELb1ELb1ELb0ELb1ELb1ELb1ELb1ELb0EEENS1_21CollectiveEpilogueFwdINS6_IJSA_SC_SB_EEES9_NS_10bfloat16_tESG_Li384ELb1ELb1ELb1ELb1EEENS1_36VarlenDynamicPersistentTileSchedulerILi192ELi160ELi384ELi128ELb1ELb1ELb1ELb0ELb1ELb1EEEEEEEEEvNT_6ParamsE,"ax",@progbits
	.align	128
.text._ZN7cutlass13device_kernelIN5flash11enable_sm90INS1_16FlashAttnFwdSm90INS1_25CollectiveMainloopFwdSm90ILi2EN4cute5tupleIJNS5_1CILi1EEES8_S8_EEENS6_IJNS7_ILi192EEENS7_ILi160EEENS7_ILi64EEEEEELi64ENS_12float_e4m3_tEfNS_4arch4Sm90ELb0ELb0ELb1ELb1ELb1ELb1ELb0ELb1ELb1ELb1ELb1ELb0EEENS1_21CollectiveEpilogueFwdINS6_IJSA_SC_SB_EEES9_NS_10bfloat16_tESG_Li384ELb1ELb1ELb1ELb1EEENS1_36VarlenDynamicPersistentTileSchedulerILi192ELi160ELi384ELi128ELb1ELb1ELb1ELb0ELb1ELb1EEEEEEEEEvNT_6ParamsE:
        .type           _ZN7cutlass13device_kernelIN5flash11enable_sm90INS1_16FlashAttnFwdSm90INS1_25CollectiveMainloopFwdSm90ILi2EN4cute5tupleIJNS5_1CILi1EEES8_S8_EEENS6_IJNS7_ILi192EEENS7_ILi160EEENS7_ILi64EEEEEELi64ENS_12float_e4m3_tEfNS_4arch4Sm90ELb0ELb0ELb1ELb1ELb1ELb1ELb0ELb1ELb1ELb1ELb1ELb0EEENS1_21CollectiveEpilogueFwdINS6_IJSA_SC_SB_EEES9_NS_10bfloat16_tESG_Li384ELb1ELb1ELb1ELb1EEENS1_36VarlenDynamicPersistentTileSchedulerILi192ELi160ELi384ELi128ELb1ELb1ELb1ELb0ELb1ELb1EEEEEEEEEvNT_6ParamsE,@function
        .size           _ZN7cutlass13device_kernelIN5flash11enable_sm90INS1_16FlashAttnFwdSm90INS1_25CollectiveMainloopFwdSm90ILi2EN4cute5tupleIJNS5_1CILi1EEES8_S8_EEENS6_IJNS7_ILi192EEENS7_ILi160EEENS7_ILi64EEEEEELi64ENS_12float_e4m3_tEfNS_4arch4Sm90ELb0ELb0ELb1ELb1ELb1ELb1ELb0ELb1ELb1ELb1ELb1ELb0EEENS1_21CollectiveEpilogueFwdINS6_IJSA_SC_SB_EEES9_NS_10bfloat16_tESG_Li384ELb1ELb1ELb1ELb1EEENS1_36VarlenDynamicPersistentTileSchedulerILi192ELi160ELi384ELi128ELb1ELb1ELb1ELb0ELb1ELb1EEEEEEEEEvNT_6ParamsE,(.L_x_11 - _ZN7cutlass13device_kernelIN5flash11enable_sm90INS1_16FlashAttnFwdSm90INS1_25CollectiveMainloopFwdSm90ILi2EN4cute5tupleIJNS5_1CILi1EEES8_S8_EEENS6_IJNS7_ILi192EEENS7_ILi160EEENS7_ILi64EEEEEELi64ENS_12float_e4m3_tEfNS_4arch4Sm90ELb0ELb0ELb1ELb1ELb1ELb1ELb0ELb1ELb1ELb1ELb1ELb0EEENS1_21CollectiveEpilogueFwdINS6_IJSA_SC_SB_EEES9_NS_10bfloat16_tESG_Li384ELb1ELb1ELb1ELb1EEENS1_36VarlenDynamicPersistentTileSchedulerILi192ELi160ELi384ELi128ELb1ELb1ELb1ELb0ELb1ELb1EEEEEEEEEvNT_6ParamsE)
        .other          _ZN7cutlass13device_kernelIN5flash11enable_sm90INS1_16FlashAttnFwdSm90INS1_25CollectiveMainloopFwdSm90ILi2EN4cute5tupleIJNS5_1CILi1EEES8_S8_EEENS6_IJNS7_ILi192EEENS7_ILi160EEENS7_ILi64EEEEEELi64ENS_12float_e4m3_tEfNS_4arch4Sm90ELb0ELb0ELb1ELb1ELb1ELb1ELb0ELb1ELb1ELb1ELb1ELb0EEENS1_21CollectiveEpilogueFwdINS6_IJSA_SC_SB_EEES9_NS_10bfloat16_tESG_Li384ELb1ELb1ELb1ELb1EEENS1_36VarlenDynamicPersistentTileSchedulerILi192ELi160ELi384ELi128ELb1ELb1ELb1ELb0ELb1ELb1EEEEEEEEEvNT_6ParamsE,@"STO_CUDA_ENTRY STV_DEFAULT"
_ZN7cutlass13device_kernelIN5flash11enable_sm90INS1_16FlashAttnFwdSm90INS1_25CollectiveMainloopFwdSm90ILi2EN4cute5tupleIJNS5_1CILi1EEES8_S8_EEENS6_IJNS7_ILi192EEENS7_ILi160EEENS7_ILi64EEEEEELi64ENS_12float_e4m3_tEfNS_4arch4Sm90ELb0ELb0ELb1ELb1ELb1ELb1ELb0ELb1ELb1ELb1ELb1ELb0EEENS1_21CollectiveEpilogueFwdINS6_IJSA_SC_SB_EEES9_NS_10bfloat16_tESG_Li384ELb1ELb1ELb1ELb1EEENS1_36VarlenDynamicPersistentTileSchedulerILi192ELi160ELi384ELi128ELb1ELb1ELb1ELb0ELb1ELb1EEEEEEEEEvNT_6ParamsE:
[----:B------:R-:W-:Y:S01]  /*0000*/  LDC R1, c[0x0][0x37c] ;  /* 0x0000df00ff017b82 */ /* 0x000fe20000000800 */
[----:B------:R-:W-:Y:S05]  /*0010*/  EXIT ;  /* 0x000000000000794d */ /* 0x000fea0003800000 */
.L_x_2:
        /* <DEDUP_REMOVED lines=14> */
.L_x_11:


//--------------------- .text._ZN7cutlass13device_kernelIN5flash11enable_sm90INS1_16FlashAttnFwdSm90INS1_25CollectiveMainloopFwdSm90ILi2EN4cute5tupleIJNS5_1CILi1EEES8_S8_EEENS6_IJNS7_ILi192EEENS7_ILi160EEENS7_ILi64EEEEEELi64ENS_12float_e4m3_tEfNS_4arch4Sm90ELb0ELb1ELb1ELb0ELb1ELb0ELb0ELb1ELb1ELb1ELb1ELb0EEENS1_21CollectiveEpilogueFwdINS6_IJSA_SC_SB_EEES9_NS_10bfloat16_tESG_Li384ELb0ELb1ELb1ELb1EEENS1_19SingleTileSchedulerILb0ELb1ELb1ELi192EEEEEEEEEvNT_6ParamsE --------------------------
	.section	.text._ZN7cutlass13device_kernelIN5flash11enable_sm90INS1_16FlashAttnFwdSm90INS1_25CollectiveMainloopFwdSm90ILi2EN4cute5tupleIJNS5_1CILi1EEES8_S8_EEENS6_IJNS7_ILi192EEENS7_ILi160EEENS7_ILi64EEEEEELi64ENS_12float_e4m3_tEfNS_4arch4Sm90ELb0ELb1ELb1ELb0ELb1ELb0ELb0ELb1ELb1ELb1ELb1ELb0EEENS1_21CollectiveEpilogueFwdINS6_IJSA_SC_SB_EEES9_NS_10bfloat16_tESG_Li384ELb0ELb1ELb1ELb1EEENS1_19SingleTileSchedulerILb0ELb1ELb1ELi192EEEEEEEEEvNT_6ParamsE,"ax",@progbits
	.align	128
.text._ZN7cutlass13device_kernelIN5flash11enable_sm90INS1_16FlashAttnFwdSm90INS1_25CollectiveMainloopFwdSm90ILi2EN4cute5tupleIJNS5_1CILi1EEES8_S8_EEENS6_IJNS7_ILi192EEENS7_ILi160EEENS7_ILi64EEEEEELi64ENS_12float_e4m3_tEfNS_4arch4Sm90ELb0ELb1ELb1ELb0ELb1ELb0ELb0ELb1ELb1ELb1ELb1ELb0EEENS1_21CollectiveEpilogueFwdINS6_IJSA_SC_SB_EEES9_NS_10bfloat16_tESG_Li384ELb0ELb1ELb1ELb1EEENS1_19SingleTileSchedulerILb0ELb1ELb1ELi192EEEEEEEEEvNT_6ParamsE:
        .type           _ZN7cutlass13device_kernelIN5flash11enable_sm90INS1_16FlashAttnFwdSm90INS1_25CollectiveMainloopFwdSm90ILi2EN4cute5tupleIJNS5_1CILi1EEES8_S8_EEENS6_IJNS7_ILi192EEENS7_ILi160EEENS7_ILi64EEEEEELi64ENS_12float_e4m3_tEfNS_4arch4Sm90ELb0ELb1ELb1ELb0ELb1ELb0ELb0ELb1ELb1ELb1ELb1ELb0EEENS1_21CollectiveEpilogueFwdINS6_IJSA_SC_SB_EEES9_NS_10bfloat16_tESG_Li384ELb0ELb1ELb1ELb1EEENS1_19SingleTileSchedulerILb0ELb1ELb1ELi192EEEEEEEEEvNT_6ParamsE,@function
        .size           _ZN7cutlass13device_kernelIN5flash11enable_sm90INS1_16FlashAttnFwdSm90INS1_25CollectiveMainloopFwdSm90ILi2EN4cute5tupleIJNS5_1CILi1EEES8_S8_EEENS6_IJNS7_ILi192EEENS7_ILi160EEENS7_ILi64EEEEEELi64ENS_12float_e4m3_tEfNS_4arch4Sm90ELb0ELb1ELb1ELb0ELb1ELb0ELb0ELb1ELb1ELb1ELb1ELb0EEENS1_21CollectiveEpilogueFwdINS6_IJSA_SC_SB_EEES9_NS_10bfloat16_tESG_Li384ELb0ELb1ELb1ELb1EEENS1_19SingleTileSchedulerILb0ELb1ELb1ELi192EEEEEEEEEvNT_6ParamsE,(.L_x_12 - _ZN7cutlass13device_kernelIN5flash11enable_sm90INS1_16FlashAttnFwdSm90INS1_25CollectiveMainloopFwdSm90ILi2EN4cute5tupleIJNS5_1CILi1EEES8_S8_EEENS6_IJNS7_ILi192EEENS7_ILi160EEENS7_ILi64EEEEEELi64ENS_12float_e4m3_tEfNS_4arch4Sm90ELb0ELb1ELb1ELb0ELb1ELb0ELb0ELb1ELb1ELb1ELb1ELb0EEENS1_21CollectiveEpilogueFwdINS6_IJSA_SC_SB_EEES9_NS_10bfloat16_tESG_Li384ELb0ELb1ELb1ELb1EEENS1_19SingleTileSchedulerILb0ELb1ELb1ELi192EEEEEEEEEvNT_6ParamsE)
        .other          _ZN7cutlass13device_kernelIN5flash11enable_sm90INS1_16FlashAttnFwdSm90INS1_25CollectiveMainloopFwdSm90ILi2EN4cute5tupleIJNS5_1CILi1EEES8_S8_EEENS6_IJNS7_ILi192EEENS7_ILi160EEENS7_ILi64EEEEEELi64ENS_12float_e4m3_tEfNS_4arch4Sm90ELb0ELb1ELb1ELb0ELb1ELb0ELb0ELb1ELb1ELb1ELb1ELb0EEENS1_21CollectiveEpilogueFwdINS6_IJSA_SC_SB_EEES9_NS_10bfloat16_tESG_Li384ELb0ELb1ELb1ELb1EEENS1_19SingleTileSchedulerILb0ELb1ELb1ELi192EEEEEEEEEvNT_6ParamsE,@"STO_CUDA_ENTRY STV_DEFAULT"
_ZN7cutlass13device_kernelIN5flash11enable_sm90INS1_16FlashAttnFwdSm90INS1_25CollectiveMainloopFwdSm90ILi2EN4cute5tupleIJNS5_1CILi1EEES8_S8_EEENS6_IJNS7_ILi192EEENS7_ILi160EEENS7_ILi64EEEEEELi64ENS_12float_e4m3_tEfNS_4arch4Sm90ELb0ELb1ELb1ELb0ELb1ELb0ELb0ELb1ELb1ELb1ELb1ELb0EEENS1_21CollectiveEpilogueFwdINS6_IJSA_SC_SB_EEES9_NS_10bfloat16_tESG_Li384ELb0ELb1ELb1ELb1EEENS1_19SingleTileSchedulerILb0ELb1ELb1ELi192EEEEEEEEEvNT_6ParamsE:
[----:B------:R-:W-:Y:S01]  /*0000*/  LDC R1, c[0x0][0x37c] ;  /* 0x0000df00ff017b82 */ /* 0x000fe20000000800 */
[----:B------:R-:W-:Y:S05]  /*0010*/  EXIT ;  /* 0x000000000000794d */ /* 0x000fea0003800000 */
.L_x_3:
        /* <DEDUP_REMOVED lines=14> */
.L_x_12:


//--------------------- .text._ZN7cutlass13device_kernelIN5flash11enable_sm90INS1_16FlashAttnFwdSm90INS1_25CollectiveMainloopFwdSm90ILi2EN4cute5tupleIJNS5_1CILi1EEES8_S8_EEENS6_IJNS7_ILi192EEENS7_ILi160EEENS7_ILi64EEEEEELi64ENS_12float_e4m3_tEfNS_4arch4Sm90ELb0ELb1ELb1ELb1ELb1ELb0ELb0ELb1ELb1ELb1ELb1ELb0EEENS1_21CollectiveEpilogueFwdINS6_IJSA_SC_SB_EEES9_NS_10bfloat16_tESG_Li384ELb1ELb1ELb1ELb1EEENS1_36VarlenDynamicPersistentTileSchedulerILi192ELi160ELi384ELi128ELb1ELb1ELb1ELb1ELb0ELb1EEEEEEEEEvNT_6ParamsE --------------------------
	.section	.text._ZN7cutlass13device_kernelIN5flash11enable_sm90INS1_16FlashAttnFwdSm90INS1_25CollectiveMainloopFwdSm90ILi2EN4cute5tupleIJNS5_1CILi1EEES8_S8_EEENS6_IJNS7_ILi192EEENS7_ILi160EEENS7_ILi64EEEEEELi64ENS_12float_e4m3_tEfNS_4arch4Sm90ELb0ELb1ELb1ELb1ELb1ELb0ELb0ELb1ELb1ELb1ELb1ELb0EEENS1_21CollectiveEpilogueFwdINS6_IJSA_SC_SB_EEES9_NS_10bfloat16_tESG_Li384ELb1ELb1ELb1ELb1EEENS1_36VarlenDynamicPersistentTileSchedulerILi192ELi160ELi384ELi128ELb1ELb1ELb1ELb1ELb0ELb1EEEEEEEEEvNT_6ParamsE,"ax",@progbits
	.align	128
.text._ZN7cutlass13device_kernelIN5flash11enable_sm90INS1_16FlashAttnFwdSm90INS1_25CollectiveMainloopFwdSm90ILi2EN4cute5tupleIJNS5_1CILi1EEES8_S8_EEENS6_IJNS7_ILi192EEENS7_ILi160EEENS7_ILi64EEEEEELi64ENS_12float_e4m3_tEfNS_4arch4Sm90ELb0ELb1ELb1ELb1ELb1ELb0ELb0ELb1ELb1ELb1ELb1ELb0EEENS1_21CollectiveEpilogueFwdINS6_IJSA_SC_SB_EEES9_NS_10bfloat16_tESG_Li384ELb1ELb1ELb1ELb1EEENS1_36VarlenDynamicPersistentTileSchedulerILi192ELi160ELi384ELi128ELb1ELb1ELb1ELb1ELb0ELb1EEEEEEEEEvNT_6ParamsE:
        .type           _ZN7cutlass13device_kernelIN5flash11enable_sm90INS1_16FlashAttnFwdSm90INS1_25CollectiveMainloopFwdSm90ILi2EN4cute5tupleIJNS5_1CILi1EEES8_S8_EEENS6_IJNS7_ILi192EEENS7_ILi160EEENS7_ILi64EEEEEELi64ENS_12float_e4m3_tEfNS_4arch4Sm90ELb0ELb1ELb1ELb1ELb1ELb0ELb0ELb1ELb1ELb1ELb1ELb0EEENS1_21CollectiveEpilogueFwdINS6_IJSA_SC_SB_EEES9_NS_10bfloat16_tESG_Li384ELb1ELb1ELb1ELb1EEENS1_36VarlenDynamicPersistentTileSchedulerILi192ELi160ELi384ELi128ELb1ELb1ELb1ELb1ELb0ELb1EEEEEEEEEvNT_6ParamsE,@function
        .size           _ZN7cutlass13device_kernelIN5flash11enable_sm90INS1_16FlashAttnFwdSm90INS1_25CollectiveMainloopFwdSm90ILi2EN4cute5tupleIJNS5_1CILi1EEES8_S8_EEENS6_IJNS7_ILi192EEENS7_ILi160EEENS7_ILi64EEEEEELi64ENS_12float_e4m3_tEfNS_4arch4Sm90ELb0ELb1ELb1ELb1ELb1ELb0ELb0ELb1ELb1ELb1ELb1ELb0EEENS1_21CollectiveEpilogueFwdINS6_IJSA_SC_SB_EEES9_NS_10bfloat16_tESG_Li384ELb1ELb1ELb1ELb1EEENS1_36VarlenDynamicPersistentTileSchedulerILi192ELi160ELi384ELi128ELb1ELb1ELb1ELb1ELb0ELb1EEEEEEEEEvNT_6ParamsE,(.L_x_13 - _ZN7cutlass13device_kernelIN5flash11enable_sm90INS1_16FlashAttnFwdSm90INS1_25CollectiveMainloopFwdSm90ILi2EN4cute5tupleIJNS5_1CILi1EEES8_S8_EEENS6_IJNS7_ILi192EEENS7_ILi160EEENS7_ILi64EEEEEELi64ENS_12float_e4m3_tEfNS_4arch4Sm90ELb0ELb1ELb1ELb1ELb1ELb0ELb0ELb1ELb1ELb1ELb1ELb0EEENS1_21CollectiveEpilogueFwdINS6_IJSA_SC_SB_EEES9_NS_10bfloat16_tESG_Li384ELb1ELb1ELb1ELb1EEENS1_36VarlenDynamicPersistentTileSchedulerILi192ELi160ELi384ELi128ELb1ELb1ELb1ELb1ELb0ELb1EEEEEEEEEvNT_6ParamsE)
        .other          _ZN7cutlass13device_kernelIN5flash11enable_sm90INS1_16FlashAttnFwdSm90INS1_25CollectiveMainloopFwdSm90ILi2EN4cute5tupleIJNS5_1CILi1EEES8_S8_EEENS6_IJNS7_ILi192EEENS7_ILi160EEENS7_ILi64EEEEEELi64ENS_12float_e4m3_tEfNS_4arch4Sm90ELb0ELb1ELb1ELb1ELb1ELb0ELb0ELb1ELb1ELb1ELb1ELb0EEENS1_21CollectiveEpilogueFwdINS6_IJSA_SC_SB_EEES9_NS_10bfloat16_tESG_Li384ELb1ELb1ELb1ELb1EEENS1_36VarlenDynamicPersistentTileSchedulerILi192ELi160ELi384ELi128ELb1ELb1ELb1ELb1ELb0ELb1EEEEEEEEEvNT_6ParamsE,@"STO_CUDA_ENTRY STV_DEFAULT"
_ZN7cutlass13device_kernelIN5flash11enable_sm90INS1_16FlashAttnFwdSm90INS1_25CollectiveMainloopFwdSm90ILi2EN4cute5tupleIJNS5_1CILi1EEES8_S8_EEENS6_IJNS7_ILi192EEENS7_ILi160EEENS7_ILi64EEEEEELi64ENS_12float_e4m3_tEfNS_4arch4Sm90ELb0ELb1ELb1ELb1ELb1ELb0ELb0ELb1ELb1ELb1ELb1ELb0EEENS1_21CollectiveEpilogueFwdINS6_IJSA_SC_SB_EEES9_NS_10bfloat16_tESG_Li384ELb1ELb1ELb1ELb1EEENS1_36VarlenDynamicPersistentTileSchedulerILi192ELi160ELi384ELi128ELb1ELb1ELb1ELb1ELb0ELb1EEEEEEEEEvNT_6ParamsE:
[----:B------:R-:W-:Y:S01]  /*0000*/  LDC R1, c[0x0][0x37c] ;  /* 0x0000df00ff017b82 */ /* 0x000fe20000000800 */
[----:B------:R-:W-:Y:S05]  /*0010*/  EXIT ;  /* 0x000000000000794d */ /* 0x000fea0003800000 */
.L_x_4:
        /* <DEDUP_REMOVED lines=14> */
.L_x_13:


//--------------------- .text._ZN7cutlass13device_kernelIN5flash11enable_sm90INS1_16FlashAttnFwdSm90INS1_25CollectiveMainloopFwdSm90ILi2EN4cute5tupleIJNS5_1CILi1EEES8_S8_EEENS6_IJNS7_ILi192EEENS7_ILi160EEENS7_ILi64EEEEEELi64ENS_12float_e4m3_tEfNS_4arch4Sm90ELb0ELb1ELb1ELb1ELb1ELb1ELb0ELb1ELb1ELb1ELb1ELb0EEENS1_21CollectiveEpilogueFwdINS6_IJSA_SC_SB_EEES9_NS_10bfloat16_tESG_Li384ELb1ELb1ELb1ELb1EEENS1_36VarlenDynamicPersistentTileSchedulerILi192ELi160ELi384ELi128ELb1ELb1ELb1ELb1ELb0ELb1EEEEEEEEEvNT_6ParamsE --------------------------
	.section	.text._ZN7cutlass13device_kernelIN5flash11enable_sm90INS1_16FlashAttnFwdSm90INS1_25CollectiveMainloopFwdSm90ILi2EN4cute5tupleIJNS5_1CILi1EEES8_S8_EEENS6_IJNS7_ILi192EEENS7_ILi160EEENS7_ILi64EEEEEELi64ENS_12float_e4m3_tEfNS_4arch4Sm90ELb0ELb1ELb1ELb1ELb1ELb1ELb0ELb1ELb1ELb1ELb1ELb0EEENS1_21CollectiveEpilogueFwdINS6_IJSA_SC_SB_EEES9_NS_10bfloat16_tESG_Li384ELb1ELb1ELb1ELb1EEENS1_36VarlenDynamicPersistentTileSchedulerILi192ELi160ELi384ELi128ELb1ELb1ELb1ELb1ELb0ELb1EEEEEEEEEvNT_6ParamsE,"ax",@progbits
	.align	128
.text._ZN7cutlass13device_kernelIN5flash11enable_sm90INS1_16FlashAttnFwdSm90INS1_25CollectiveMainloopFwdSm90ILi2EN4cute5tupleIJNS5_1CILi1EEES8_S8_EEENS6_IJNS7_ILi192EEENS7_ILi160EEENS7_ILi64EEEEEELi64ENS_12float_e4m3_tEfNS_4arch4Sm90ELb0ELb1ELb1ELb1ELb1ELb1ELb0ELb1ELb1ELb1ELb1ELb0EEENS1_21CollectiveEpilogueFwdINS6_IJSA_SC_SB_EEES9_NS_10bfloat16_tESG_Li384ELb1ELb1ELb1ELb1EEENS1_36VarlenDynamicPersistentTileSchedulerILi192ELi160ELi384ELi128ELb1ELb1ELb1ELb1ELb0ELb1EEEEEEEEEvNT_6ParamsE:
        .type           _ZN7cutlass13device_kernelIN5flash11enable_sm90INS1_16FlashAttnFwdSm90INS1_25CollectiveMainloopFwdSm90ILi2EN4cute5tupleIJNS5_1CILi1EEES8_S8_EEENS6_IJNS7_ILi192EEENS7_ILi160EEENS7_ILi64EEEEEELi64ENS_12float_e4m3_tEfNS_4arch4Sm90ELb0ELb1ELb1ELb1ELb1ELb1ELb0ELb1ELb1ELb1ELb1ELb0EEENS1_21CollectiveEpilogueFwdINS6_IJSA_SC_SB_EEES9_NS_10bfloat16_tESG_Li384ELb1ELb1ELb1ELb1EEENS1_36VarlenDynamicPersistentTileSchedulerILi192ELi160ELi384ELi128ELb1ELb1ELb1ELb1ELb0ELb1EEEEEEEEEvNT_6ParamsE,@function
        .size           _ZN7cutlass13device_kernelIN5flash11enable_sm90INS1_16FlashAttnFwdSm90INS1_25CollectiveMainloopFwdSm90ILi2EN4cute5tupleIJNS5_1CILi1EEES8_S8_EEENS6_IJNS7_ILi192EEENS7_ILi160EEENS7_ILi64EEEEEELi64ENS_12float_e4m3_tEfNS_4arch4Sm90ELb0ELb1ELb1ELb1ELb1ELb1ELb0ELb1ELb1ELb1ELb1ELb0EEENS1_21CollectiveEpilogueFwdINS6_IJSA_SC_SB_EEES9_NS_10bfloat16_tESG_Li384ELb1ELb1ELb1ELb1EEENS1_36VarlenDynamicPersistentTileSchedulerILi192ELi160ELi384ELi128ELb1ELb1ELb1ELb1ELb0ELb1EEEEEEEEEvNT_6ParamsE,(.L_x_14 - _ZN7cutlass13device_kernelIN5flash11enable_sm90INS1_16FlashAttnFwdSm90INS1_25CollectiveMainloopFwdSm90ILi2EN4cute5tupleIJNS5_1CILi1EEES8_S8_EEENS6_IJNS7_ILi192EEENS7_ILi160EEENS7_ILi64EEEEEELi64ENS_12float_e4m3_tEfNS_4arch4Sm90ELb0ELb1ELb1ELb1ELb1ELb1ELb0ELb1ELb1ELb1ELb1ELb0EEENS1_21CollectiveEpilogueFwdINS6_IJSA_SC_SB_EEES9_NS_10bfloat16_tESG_Li384ELb1ELb1ELb1ELb1EEENS1_36VarlenDynamicPersistentTileSchedulerILi192ELi160ELi384ELi128ELb1ELb1ELb1ELb1ELb0ELb1EEEEEEEEEvNT_6ParamsE)
        .other          _ZN7cutlass13device_kernelIN5flash11enable_sm90INS1_16FlashAttnFwdSm90INS1_25CollectiveMainloopFwdSm90ILi2EN4cute5tupleIJNS5_1CILi1EEES8_S8_EEENS6_IJNS7_ILi192EEENS7_ILi160EEENS7_ILi64EEEEEELi64ENS_12float_e4m3_tEfNS_4arch4Sm90ELb0ELb1ELb1ELb1ELb1ELb1ELb0ELb1ELb1ELb1ELb1ELb0EEENS1_21CollectiveEpilogueFwdINS6_IJSA_SC_SB_EEES9_NS_10bfloat16_tESG_Li384ELb1ELb1ELb1ELb1EEENS1_36VarlenDynamicPersistentTileSchedulerILi192ELi160ELi384ELi128ELb1ELb1ELb1ELb1ELb0ELb1EEEEEEEEEvNT_6ParamsE,@"STO_CUDA_ENTRY STV_DEFAULT"
_ZN7cutlass13device_kernelIN5flash11enable_sm90INS1_16FlashAttnFwdSm90INS1_25CollectiveMainloopFwdSm90ILi2EN4cute5tupleIJNS5_1CILi1EEES8_S8_EEENS6_IJNS7_ILi192EEENS7_ILi160EEENS7_ILi64EEEEEELi64ENS_12float_e4m3_tEfNS_4arch4Sm90ELb0ELb1ELb1ELb1ELb1ELb1ELb0ELb1ELb1ELb1ELb1ELb0EEENS1_21CollectiveEpilogueFwdINS6_IJSA_SC_SB_EEES9_NS_10bfloat16_tESG_Li384ELb1ELb1ELb1ELb1EEENS1_36VarlenDynamicPersistentTileSchedulerILi192ELi160ELi384ELi128ELb1ELb1ELb1ELb1ELb0ELb1EEEEEEEEEvNT_6ParamsE:
[----:B------:R-:W-:Y:S01]  /*0000*/  LDC R1, c[0x0][0x37c] ;  /* 0x0000df00ff017b82 */ /* 0x000fe20000000800 */
[----:B------:R-:W-:Y:S05]  /*0010*/  EXIT ;  /* 0x000000000000794d */ /* 0x000fea0003800000 */
.L_x_5:
        /* <DEDUP_REMOVED lines=14> */
.L_x_14:


//--------------------- .text._ZN7cutlass13device_kernelIN5flash11enable_sm90INS1_16FlashAttnFwdSm90INS1_25CollectiveMainloopFwdSm90ILi2EN4cute5tupleIJNS5_1CILi1EEES8_S8_EEENS6_IJNS7_ILi192EEENS7_ILi160EEENS7_ILi64EEEEEELi64ENS_12float_e4m3_tEfNS_4arch4Sm90ELb1ELb0ELb1ELb0ELb1ELb0ELb0ELb1ELb1ELb1ELb1ELb0EEENS1_21CollectiveEpilogueFwdINS6_IJSA_SC_SB_EEES9_NS_10bfloat16_tESG_Li384ELb0ELb1ELb1ELb1EEENS1_19SingleTileSchedulerILb0ELb1ELb1ELi192EEEEEEEEEvNT_6ParamsE --------------------------
	.section	.text._ZN7cutlass13device_kernelIN5flash11enable_sm90INS1_16FlashAttnFwdSm90INS1_25CollectiveMainloopFwdSm90ILi2EN4cute5tupleIJNS5_1CILi1EEES8_S8_EEENS6_IJNS7_ILi192EEENS7_ILi160EEENS7_ILi64EEEEEELi64ENS_12float_e4m3_tEfNS_4arch4Sm90ELb1ELb0ELb1ELb0ELb1ELb0ELb0ELb1ELb1ELb1ELb1ELb0EEENS1_21CollectiveEpilogueFwdINS6_IJSA_SC_SB_EEES9_NS_10bfloat16_tESG_Li384ELb0ELb1ELb1ELb1EEENS1_19SingleTileSchedulerILb0ELb1ELb1ELi192EEEEEEEEEvNT_6ParamsE,"ax",@progbits
	.align	128
.text._ZN7cutlass13device_kernelIN5flash11enable_sm90INS1_16FlashAttnFwdSm90INS1_25CollectiveMainloopFwdSm90ILi2EN4cute5tupleIJNS5_1CILi1EEES8_S8_EEENS6_IJNS7_ILi192EEENS7_ILi160EEENS7_ILi64EEEEEELi64ENS_12float_e4m3_tEfNS_4arch4Sm90ELb1ELb0ELb1ELb0ELb1ELb0ELb0ELb1ELb1ELb1ELb1ELb0EEENS1_21CollectiveEpilogueFwdINS6_IJSA_SC_SB_EEES9_NS_10bfloat16_tESG_Li384ELb0ELb1ELb1ELb1EEENS1_19SingleTileSchedulerILb0ELb1ELb1ELi192EEEEEEEEEvNT_6ParamsE:
        .type           _ZN7cutlass13device_kernelIN5flash11enable_sm90INS1_16FlashAttnFwdSm90INS1_25CollectiveMainloopFwdSm90ILi2EN4cute5tupleIJNS5_1CILi1EEES8_S8_EEENS6_IJNS7_ILi192EEENS7_ILi160EEENS7_ILi64EEEEEELi64ENS_12float_e4m3_tEfNS_4arch4Sm90ELb1ELb0ELb1ELb0ELb1ELb0ELb0ELb1ELb1ELb1ELb1ELb0EEENS1_21CollectiveEpilogueFwdINS6_IJSA_SC_SB_EEES9_NS_10bfloat16_tESG_Li384ELb0ELb1ELb1ELb1EEENS1_19SingleTileSchedulerILb0ELb1ELb1ELi192EEEEEEEEEvNT_6ParamsE,@function
        .size           _ZN7cutlass13device_kernelIN5flash11enable_sm90INS1_16FlashAttnFwdSm90INS1_25CollectiveMainloopFwdSm90ILi2EN4cute5tupleIJNS5_1CILi1EEES8_S8_EEENS6_IJNS7_ILi192EEENS7_ILi160EEENS7_ILi64EEEEEELi64ENS_12float_e4m3_tEfNS_4arch4Sm90ELb1ELb0ELb1ELb0ELb1ELb0ELb0ELb1ELb1ELb1ELb1ELb0EEENS1_21CollectiveEpilogueFwdINS6_IJSA_SC_SB_EEES9_NS_10bfloat16_tESG_Li384ELb0ELb1ELb1ELb1EEENS1_19SingleTileSchedulerILb0ELb1ELb1ELi192EEEEEEEEEvNT_6ParamsE,(.L_x_15 - _ZN7cutlass13device_kernelIN5flash11enable_sm90INS1_16FlashAttnFwdSm90INS1_25CollectiveMainloopFwdSm90ILi2EN4cute5tupleIJNS5_1CILi1EEES8_S8_EEENS6_IJNS7_ILi192EEENS7_ILi160EEENS7_ILi64EEEEEELi64ENS_12float_e4m3_tEfNS_4arch4Sm90ELb1ELb0ELb1ELb0ELb1ELb0ELb0ELb1ELb1ELb1ELb1ELb0EEENS1_21CollectiveEpilogueFwdINS6_IJSA_SC_SB_EEES9_NS_10bfloat16_tESG_Li384ELb0ELb1ELb1ELb1EEENS1_19SingleTileSchedulerILb0ELb1ELb1ELi192EEEEEEEEEvNT_6ParamsE)
        .other          _ZN7cutlass13device_kernelIN5flash11enable_sm90INS1_16FlashAttnFwdSm90INS1_25CollectiveMainloopFwdSm90ILi2EN4cute5tupleIJNS5_1CILi1EEES8_S8_EEENS6_IJNS7_ILi192EEENS7_ILi160EEENS7_ILi64EEEEEELi64ENS_12float_e4m3_tEfNS_4arch4Sm90ELb1ELb0ELb1ELb0ELb1ELb0ELb0ELb1ELb1ELb1ELb1ELb0EEENS1_21CollectiveEpilogueFwdINS6_IJSA_SC_SB_EEES9_NS_10bfloat16_tESG_Li384ELb0ELb1ELb1ELb1EEENS1_19SingleTileSchedulerILb0ELb1ELb1ELi192EEEEEEEEEvNT_6ParamsE,@"STO_CUDA_ENTRY STV_DEFAULT"
_ZN7cutlass13device_kernelIN5flash11enable_sm90INS1_16FlashAttnFwdSm90INS1_25CollectiveMainloopFwdSm90ILi2EN4cute5tupleIJNS5_1CILi1EEES8_S8_EEENS6_IJNS7_ILi192EEENS7_ILi160EEENS7_ILi64EEEEEELi64ENS_12float_e4m3_tEfNS_4arch4Sm90ELb1ELb0ELb1ELb0ELb1ELb0ELb0ELb1ELb1ELb1ELb1ELb0EEENS1_21CollectiveEpilogueFwdINS6_IJSA_SC_SB_EEES9_NS_10bfloat16_tESG_Li384ELb0ELb1ELb1ELb1EEENS1_19SingleTileSchedulerILb0ELb1ELb1ELi192EEEEEEEEEvNT_6ParamsE:
[----:B------:R-:W-:Y:S01]  /*0000*/  LDC R1, c[0x0][0x37c] ;  /* 0x0000df00ff017b82 */ /* 0x000fe20000000800 */
[----:B------:R-:W-:Y:S05]  /*0010*/  EXIT ;  /* 0x000000000000794d */ /* 0x000fea0003800000 */
.L_x_6:
        /* <DEDUP_REMOVED lines=14> */
.L_x_15:


//--------------------- .text._ZN7cutlass13device_kernelIN5flash11enable_sm90INS1_16FlashAttnFwdSm90INS1_25CollectiveMainloopFwdSm90ILi2EN4cute5tupleIJNS5_1CILi1EEES8_S8_EEENS6_IJNS7_ILi192EEENS7_ILi160EEENS7_ILi64EEEEEELi64ENS_12float_e4m3_tEfNS_4arch4Sm90ELb1ELb0ELb1ELb1ELb1ELb0ELb0ELb1ELb1ELb1ELb1ELb0EEENS1_21CollectiveEpilogueFwdINS6_IJSA_SC_SB_EEES9_NS_10bfloat16_tESG_Li384ELb1ELb1ELb1ELb1EEENS1_36VarlenDynamicPersistentTileSchedulerILi192ELi160ELi384ELi128ELb1ELb1ELb1ELb1ELb1ELb1EEEEEEEEEvNT_6ParamsE --------------------------
	.section	.text._ZN7cutlass13device_kernelIN5flash11enable_sm90INS1_16FlashAttnFwdSm90INS1_25CollectiveMainloopFwdSm90ILi2EN4cute5tupleIJNS5_1CILi1EEES8_S8_EEENS6_IJNS7_ILi192EEENS7_ILi160EEENS7_ILi64EEEEEELi64ENS_12float_e4m3_tEfNS_4arch4Sm90ELb1ELb0ELb1ELb1ELb1ELb0ELb0ELb1ELb1ELb1ELb1ELb0EEENS1_21CollectiveEpilogueFwdINS6_IJSA_SC_SB_EEES9_NS_10bfloat16_tESG_Li384ELb1ELb1ELb1ELb1EEENS1_36VarlenDynamicPersistentTileSchedulerILi192ELi160ELi384ELi128ELb1ELb1ELb1ELb1ELb1ELb1EEEEEEEEEvNT_6ParamsE,"ax",@progbits
	.align	128
.text._ZN7cutlass13device_kernelIN5flash11enable_sm90INS1_16FlashAttnFwdSm90INS1_25CollectiveMainloopFwdSm90ILi2EN4cute5tupleIJNS5_1CILi1EEES8_S8_EEENS6_IJNS7_ILi192EEENS7_ILi160EEENS7_ILi64EEEEEELi64ENS_12float_e4m3_tEfNS_4arch4Sm90ELb1ELb0ELb1ELb1ELb1ELb0ELb0ELb1ELb1ELb1ELb1ELb0EEENS1_21CollectiveEpilogueFwdINS6_IJSA_SC_SB_EEES9_NS_10bfloat16_tESG_Li384ELb1ELb1ELb1ELb1EEENS1_36VarlenDynamicPersistentTileSchedulerILi192ELi160ELi384ELi128ELb1ELb1ELb1ELb1ELb1ELb1EEEEEEEEEvNT_6ParamsE:
        .type           _ZN7cutlass13device_kernelIN5flash11enable_sm90INS1_16FlashAttnFwdSm90INS1_25CollectiveMainloopFwdSm90ILi2EN4cute5tupleIJNS5_1CILi1EEES8_S8_EEENS6_IJNS7_ILi192EEENS7_ILi160EEENS7_ILi64EEEEEELi64ENS_12float_e4m3_tEfNS_4arch4Sm90ELb1ELb0ELb1ELb1ELb1ELb0ELb0ELb1ELb1ELb1ELb1ELb0EEENS1_21CollectiveEpilogueFwdINS6_IJSA_SC_SB_EEES9_NS_10bfloat16_tESG_Li384ELb1ELb1ELb1ELb1EEENS1_36VarlenDynamicPersistentTileSchedulerILi192ELi160ELi384ELi128ELb1ELb1ELb1ELb1ELb1ELb1EEEEEEEEEvNT_6ParamsE,@function
        .size           _ZN7cutlass13device_kernelIN5flash11enable_sm90INS1_16FlashAttnFwdSm90INS1_25CollectiveMainloopFwdSm90ILi2EN4cute5tupleIJNS5_1CILi1EEES8_S8_EEENS6_IJNS7_ILi192EEENS7_ILi160EEENS7_ILi64EEEEEELi64ENS_12float_e4m3_tEfNS_4arch4Sm90ELb1ELb0ELb1ELb1ELb1ELb0ELb0ELb1ELb1ELb1ELb1ELb0EEENS1_21CollectiveEpilogueFwdINS6_IJSA_SC_SB_EEES9_NS_10bfloat16_tESG_Li384ELb1ELb1ELb1ELb1EEENS1_36VarlenDynamicPersistentTileSchedulerILi192ELi160ELi384ELi128ELb1ELb1ELb1ELb1ELb1ELb1EEEEEEEEEvNT_6ParamsE,(.L_x_16 - _ZN7cutlass13device_kernelIN5flash11enable_sm90INS1_16FlashAttnFwdSm90INS1_25CollectiveMainloopFwdSm90ILi2EN4cute5tupleIJNS5_1CILi1EEES8_S8_EEENS6_IJNS7_ILi192EEENS7_ILi160EEENS7_ILi64EEEEEELi64ENS_12float_e4m3_tEfNS_4arch4Sm90ELb1ELb0ELb1ELb1ELb1ELb0ELb0ELb1ELb1ELb1ELb1ELb0EEENS1_21CollectiveEpilogueFwdINS6_IJSA_SC_SB_EEES9_NS_10bfloat16_tESG_Li384ELb1ELb1ELb1ELb1EEENS1_36VarlenDynamicPersistentTileSchedulerILi192ELi160ELi384ELi128ELb1ELb1ELb1ELb1ELb1ELb1EEEEEEEEEvNT_6ParamsE)
        .other          _ZN7cutlass13device_kernelIN5flash11enable_sm90INS1_16FlashAttnFwdSm90INS1_25CollectiveMainloopFwdSm90ILi2EN4cute5tupleIJNS5_1CILi1EEES8_S8_EEENS6_IJNS7_ILi192EEENS7_ILi160EEENS7_ILi64EEEEEELi64ENS_12float_e4m3_tEfNS_4arch4Sm90ELb1ELb0ELb1ELb1ELb1ELb0ELb0ELb1ELb1ELb1ELb1ELb0EEENS1_21CollectiveEpilogueFwdINS6_IJSA_SC_SB_EEES9_NS_10bfloat16_tESG_Li384ELb1ELb1ELb1ELb1EEENS1_36VarlenDynamicPersistentTileSchedulerILi192ELi160ELi384ELi128ELb1ELb1ELb1ELb1ELb1ELb1EEEEEEEEEvNT_6ParamsE,@"STO_CUDA_ENTRY STV_DEFAULT"
_ZN7cutlass13device_kernelIN5flash11enable_sm90INS1_16FlashAttnFwdSm90INS1_25CollectiveMainloopFwdSm90ILi2EN4cute5tupleIJNS5_1CILi1EEES8_S8_EEENS6_IJNS7_ILi192EEENS7_ILi160EEENS7_ILi64EEEEEELi64ENS_12float_e4m3_tEfNS_4arch4Sm90ELb1ELb0ELb1ELb1ELb1ELb0ELb0ELb1ELb1ELb1ELb1ELb0EEENS1_21CollectiveEpilogueFwdINS6_IJSA_SC_SB_EEES9_NS_10bfloat16_tESG_Li384ELb1ELb1ELb1ELb1EEENS1_36VarlenDynamicPersistentTileSchedulerILi192ELi160ELi384ELi128ELb1ELb1ELb1ELb1ELb1ELb1EEEEEEEEEvNT_6ParamsE:
[----:B------:R-:W-:Y:S01]  /*0000*/  LDC R1, c[0x0][0x37c] ;  /* 0x0000df00ff017b82 */ /* 0x000fe20000000800 */
[----:B------:R-:W-:Y:S05]  /*0010*/  EXIT ;  /* 0x000000000000794d */ /* 0x000fea0003800000 */
.L_x_7:
        /* <DEDUP_REMOVED lines=14> */
.L_x_16:


//--------------------- .text._ZN7cutlass13device_kernelIN5flash11enable_sm90INS1_16FlashAttnFwdSm90INS1_25CollectiveMainloopFwdSm90ILi2EN4cute5tupleIJNS5_1CILi1EEES8_S8_EEENS6_IJNS7_ILi192EEENS7_ILi160EEENS7_ILi64EEEEEELi64ENS_12float_e4m3_tEfNS_4arch4Sm90ELb1ELb0ELb1ELb1ELb1ELb1ELb0ELb1ELb1ELb1ELb1ELb0EEENS1_21CollectiveEpilogueFwdINS6_IJSA_SC_SB_EEES9_NS_10bfloat16_tESG_Li384ELb1ELb1ELb1ELb1EEENS1_36VarlenDynamicPersistentTileSchedulerILi192ELi160ELi384ELi128ELb1ELb1ELb1ELb1ELb1ELb1EEEEEEEEEvNT_6ParamsE --------------------------
	.section	.text._ZN7cutlass13device_kernelIN5flash11enable_sm90INS1_16FlashAttnFwdSm90INS1_25CollectiveMainloopFwdSm90ILi2EN4cute5tupleIJNS5_1CILi1EEES8_S8_EEENS6_IJNS7_ILi192EEENS7_ILi160EEENS7_ILi64EEEEEELi64ENS_12float_e4m3_tEfNS_4arch4Sm90ELb1ELb0ELb1ELb1ELb1ELb1ELb0ELb1ELb1ELb1ELb1ELb0EEENS1_21CollectiveEpilogueFwdINS6_IJSA_SC_SB_EEES9_NS_10bfloat16_tESG_Li384ELb1ELb1ELb1ELb1EEENS1_36VarlenDynamicPersistentTileSchedulerILi192ELi160ELi384ELi128ELb1ELb1ELb1ELb1ELb1ELb1EEEEEEEEEvNT_6ParamsE,"ax",@progbits
	.align	128
.text._ZN7cutlass13device_kernelIN5flash11enable_sm90INS1_16FlashAttnFwdSm90INS1_25CollectiveMainloopFwdSm90ILi2EN4cute5tupleIJNS5_1CILi1EEES8_S8_EEENS6_IJNS7_ILi192EEENS7_ILi160EEENS7_ILi64EEEEEELi64ENS_12float_e4m3_tEfNS_4arch4Sm90ELb1ELb0ELb1ELb1ELb1ELb1ELb0ELb1ELb1ELb1ELb1ELb0EEENS1_21CollectiveEpilogueFwdINS6_IJSA_SC_SB_EEES9_NS_10bfloat16_tESG_Li384ELb1ELb1ELb1ELb1EEENS1_36VarlenDynamicPersistentTileSchedulerILi192ELi160ELi384ELi128ELb1ELb1ELb1ELb1ELb1ELb1EEEEEEEEEvNT_6ParamsE:
        .type           _ZN7cutlass13device_kernelIN5flash11enable_sm90INS1_16FlashAttnFwdSm90INS1_25CollectiveMainloopFwdSm90ILi2EN4cute5tupleIJNS5_1CILi1EEES8_S8_EEENS6_IJNS7_ILi192EEENS7_ILi160EEENS7_ILi64EEEEEELi64ENS_12float_e4m3_tEfNS_4arch4Sm90ELb1ELb0ELb1ELb1ELb1ELb1ELb0ELb1ELb1ELb1ELb1ELb0EEENS1_21CollectiveEpilogueFwdINS6_IJSA_SC_SB_EEES9_NS_10bfloat16_tESG_Li384ELb1ELb1ELb1ELb1EEENS1_36VarlenDynamicPersistentTileSchedulerILi192ELi160ELi384ELi128ELb1ELb1ELb1ELb1ELb1ELb1EEEEEEEEEvNT_6ParamsE,@function
        .size           _ZN7cutlass13device_kernelIN5flash11enable_sm90INS1_16FlashAttnFwdSm90INS1_25CollectiveMainloopFwdSm90ILi2EN4cute5tupleIJNS5_1CILi1EEES8_S8_EEENS6_IJNS7_ILi192EEENS7_ILi160EEENS7_ILi64EEEEEELi64ENS_12float_e4m3_tEfNS_4arch4Sm90ELb1ELb0ELb1ELb1ELb1ELb1ELb0ELb1ELb1ELb1ELb1ELb0EEENS1_21CollectiveEpilogueFwdINS6_IJSA_SC_SB_EEES9_NS_10bfloat16_tESG_Li384ELb1ELb1ELb1ELb1EEENS1_36VarlenDynamicPersistentTileSchedulerILi192ELi160ELi384ELi128ELb1ELb1ELb1ELb1ELb1ELb1EEEEEEEEEvNT_6ParamsE,(.L_x_17 - _ZN7cutlass13device_kernelIN5flash11enable_sm90INS1_16FlashAttnFwdSm90INS1_25CollectiveMainloopFwdSm90ILi2EN4cute5tupleIJNS5_1CILi1EEES8_S8_EEENS6_IJNS7_ILi192EEENS7_ILi160EEENS7_ILi64EEEEEELi64ENS_12float_e4m3_tEfNS_4arch4Sm90ELb1ELb0ELb1ELb1ELb1ELb1ELb0ELb1ELb1ELb1ELb1ELb0EEENS1_21CollectiveEpilogueFwdINS6_IJSA_SC_SB_EEES9_NS_10bfloat16_tESG_Li384ELb1ELb1ELb1ELb1EEENS1_36VarlenDynamicPersistentTileSchedulerILi192ELi160ELi384ELi128ELb1ELb1ELb1ELb1ELb1ELb1EEEEEEEEEvNT_6ParamsE)
        .other          _ZN7cutlass13device_kernelIN5flash11enable_sm90INS1_16FlashAttnFwdSm90INS1_25CollectiveMainloopFwdSm90ILi2EN4cute5tupleIJNS5_1CILi1EEES8_S8_EEENS6_IJNS7_ILi192EEENS7_ILi160EEENS7_ILi64EEEEEELi64ENS_12float_e4m3_tEfNS_4arch4Sm90ELb1ELb0ELb1ELb1ELb1ELb1ELb0ELb1ELb1ELb1ELb1ELb0EEENS1_21CollectiveEpilogueFwdINS6_IJSA_SC_SB_EEES9_NS_10bfloat16_tESG_Li384ELb1ELb1ELb1ELb1EEENS1_36VarlenDynamicPersistentTileSchedulerILi192ELi160ELi384ELi128ELb1ELb1ELb1ELb1ELb1ELb1EEEEEEEEEvNT_6ParamsE,@"STO_CUDA_ENTRY STV_DEFAULT"
_ZN7cutlass13device_kernelIN5flash11enable_sm90INS1_16FlashAttnFwdSm90INS1_25CollectiveMainloopFwdSm90ILi2EN4cute5tupleIJNS5_1CILi1EEES8_S8_EEENS6_IJNS7_ILi192EEENS7_ILi160EEENS7_ILi64EEEEEELi64ENS_12float_e4m3_tEfNS_4arch4Sm90ELb1ELb0ELb1ELb1ELb1ELb1ELb0ELb1ELb1ELb1ELb1ELb0EEENS1_21CollectiveEpilogueFwdINS6_IJSA_SC_SB_EEES9_NS_10bfloat16_tESG_Li384ELb1ELb1ELb1ELb1EEENS1_36VarlenDynamicPersistentTileSchedulerILi192ELi160ELi384ELi128ELb1ELb1ELb1ELb1ELb1ELb1EEEEEEEEEvNT_6ParamsE:
[----:B------:R-:W-:Y:S01]  /*0000*/  LDC R1, c[0x0][0x37c] ;  /* 0x0000df00ff017b82 */ /* 0x000fe20000000800 */
[----:B------:R-:W-:Y:S05]  /*0010*/  EXIT ;  /* 0x000000000000794d */ /* 0x000fea0003800000 */
.L_x_8:
        /* <DEDUP_REMOVED lines=14> */
.L_x_17:


//--------------------- .nv.shared.reserved.0     --------------------------
	.section	.nv.shared.reserved.0,"aw",@nobits
	.weak		__nv_reservedSMEM_offset_0_alias
	.size		__nv_reservedSMEM_offset_0_alias, 0, 64
	.other		__nv_reservedSMEM_offset_0_alias,@"STO_CUDA_RESERVED_SHARED STV_DEFAULT"
__nv_reservedSMEM_offset_0_alias:
	.zero		0
	.zero		64


//--------------------- .nv.global                --------------------------
	.section	.nv.global,"aw",@nobits
.nv.global:
	.type		_ZN85_INTERNAL_62cbc170_49_flash_fwd_hdim64_e4m3_paged_split_softcap_sm90_cu_f3e6f9ee_35384cute1_E,@object
	.size		_ZN85_INTERNAL_62cbc170_49_flash_fwd_hdim64_e4m3_paged_split_softcap_sm90_cu_f3e6f9ee_35384cute1_E,(_ZN85_INTERNAL_62cbc170_49_flash_fwd_hdim64_e4m3_paged_split_softcap_sm90_cu_f3e6f9ee_35384cuda3std3__45__cpo6cbeginE - _ZN85_INTERNAL_62cbc170_49_flash_fwd_hdim64_e4m3_paged_split_softcap_sm90_cu_f3e6f9ee_35384cute1_E)
_ZN85_INTERNAL_62cbc170_49_flash_fwd_hdim64_e4m3_paged_split_softcap_sm90_cu_f3e6f9ee_35384cute1_E:
	.zero		1
	.type		_ZN85_INTERNAL_62cbc170_49_flash_fwd_hdim64_e4m3_paged_split_softcap_sm90_cu_f3e6f9ee_35384cuda3std3__45__cpo6cbeginE,@object
	.size		_ZN85_INTERNAL_62cbc170_49_flash_fwd_hdim64_e4m3_paged_split_softcap_sm90_cu_f3e6f9ee_35384cuda3std3__45__cpo6cbeginE,(_ZN85_INTERNAL_62cbc170_49_flash_fwd_hdim64_e4m3_paged_split_softcap_sm90_cu_f3e6f9ee_35384cuda3std3__48in_placeE - _ZN85_INTERNAL_62cbc170_49_flash_fwd_hdim64_e4m3_paged_split_softcap_sm90_cu_f3e6f9ee_35384cuda3std3__45__cpo6cbeginE)
_ZN85_INTERNAL_62cbc170_49_flash_fwd_hdim64_e4m3_paged_split_softcap_sm90_cu_f3e6f9ee_35384cuda3std3__45__cpo6cbeginE:
	.zero		1
	.type		_ZN85_INTERNAL_62cbc170_49_flash_fwd_hdim64_e4m3_paged_split_softcap_sm90_cu_f3e6f9ee_35384cuda3std3__48in_placeE,@object
	.size		_ZN85_INTERNAL_62cbc170_49_flash_fwd_hdim64_e4m3_paged_split_softcap_sm90_cu_f3e6f9ee_35384cuda3std3__48in_placeE,(_ZN85_INTERNAL_62cbc170_49_flash_fwd_hdim64_e4m3_paged_split_softcap_sm90_cu_f3e6f9ee_35384cuda3std6ranges3__45__cpo9iter_moveE - _ZN85_INTERNAL_62cbc170_49_flash_fwd_hdim64_e4m3_paged_split_softcap_sm90_cu_f3e6f9ee_35384cuda3std3__48in_placeE)
_ZN85_INTERNAL_62cbc170_49_flash_fwd_hdim64_e4m3_paged_split_softcap_sm90_cu_f3e6f9ee_35384cuda3std3__48in_placeE:
	.zero		1
	.type		_ZN85_INTERNAL_62cbc170_49_flash_fwd_hdim64_e4m3_paged_split_softcap_sm90_cu_f3e6f9ee_35384cuda3std6ranges3__45__cpo9iter_moveE,@object
	.size		_ZN85_INTERNAL_62cbc170_49_flash_fwd_hdim64_e4m3_paged_split_softcap_sm90_cu_f3e6f9ee_35384cuda3std6ranges3__45__cpo9iter_moveE,(_ZN85_INTERNAL_62cbc170_49_flash_fwd_hdim64_e4m3_paged_split_softcap_sm90_cu_f3e6f9ee_35384cuda3std3__45__cpo5beginE - _ZN85_INTERNAL_62cbc170_49_flash_fwd_hdim64_e4m3_paged_split_softcap_sm90_cu_f3e6f9ee_35384cuda3std6ranges3__45__cpo9iter_moveE)
_ZN85_INTERNAL_62cbc170_49_flash_fwd_hdim64_e4m3_paged_split_softcap_sm90_cu_f3e6f9ee_35384cuda3std6ranges3__45__cpo9iter_moveE:
	.zero		1
	.type		_ZN85_INTERNAL_62cbc170_49_flash_fwd_hdim64_e4m3_paged_split_softcap_sm90_cu_f3e6f9ee_35384cuda3std3__45__cpo5beginE,@object
	.size		_ZN85_INTERNAL_62cbc170_49_flash_fwd_hdim64_e4m3_paged_split_softcap_sm90_cu_f3e6f9ee_35384cuda3std3__45__cpo5beginE,(_ZN85_INTERNAL_62cbc170_49_flash_fwd_hdim64_e4m3_paged_split_softcap_sm90_cu_f3e6f9ee_35384cuda3std3__487_GLOBAL__N__62cbc170_49_flash_fwd_hdim64_e4m3_paged_split_softcap_sm90_cu_f3e6f9ee_35386ignoreE - _ZN85_INTERNAL_62cbc170_49_flash_fwd_hdim64_e4m3_paged_split_softcap_sm90_cu_f3e6f9ee_35384cuda3std3__45__cpo5beginE)
_ZN85_INTERNAL_62cbc170_49_flash_fwd_hdim64_e4m3_paged_split_softcap_sm90_cu_f3e6f9ee_35384cuda3std3__45__cpo5beginE:
	.zero		1
	.type		_ZN85_INTERNAL_62cbc170_49_flash_fwd_hdim64_e4m3_paged_split_softcap_sm90_cu_f3e6f9ee_35384cuda3std3__487_GLOBAL__N__62cbc170_49_flash_fwd_hdim64_e4m3_paged_split_softcap_sm90_cu_f3e6f9ee_35386ignoreE,@object
	.size		_ZN85_INTERNAL_62cbc170_49_flash_fwd_hdim64_e4m3_paged_split_softcap_sm90_cu_f3e6f9ee_35384cuda3std3__487_GLOBAL__N__62cbc170_49_flash_fwd_hdim64_e4m3_paged_split_softcap_sm90_cu_f3e6f9ee_35386ignoreE,(_ZN85_INTERNAL_62cbc170_49_flash_fwd_hdim64_e4m3_paged_split_softcap_sm90_cu_f3e6f9ee_35384cute7productE - _ZN85_INTERNAL_62cbc170_49_flash_fwd_hdim64_e4m3_paged_split_softcap_sm90_cu_f3e6f9ee_35384cuda3std3__487_GLOBAL__N__62cbc170_49_flash_fwd_hdim64_e4m3_paged_split_softcap_sm90_cu_f3e6f9ee_35386ignoreE)
_ZN85_INTERNAL_62cbc170_49_flash_fwd_hdim64_e4m3_paged_split_softcap_sm90_cu_f3e6f9ee_35384cuda3std3__487_GLOBAL__N__62cbc170_49_flash_fwd_hdim64_e4m3_paged_split_softcap_sm90_cu_f3e6f9ee_35386ignoreE:
	.zero		1
	.type		_ZN85_INTERNAL_62cbc170_49_flash_fwd_hdim64_e4m3_paged_split_softcap_sm90_cu_f3e6f9ee_35384cute7productE,@object
	.size		_ZN85_INTERNAL_62cbc170_49_flash_fwd_hdim64_e4m3_paged_split_softcap_sm90_cu_f3e6f9ee_35384cute7productE,(_ZN85_INTERNAL_62cbc170_49_flash_fwd_hdim64_e4m3_paged_split_softcap_sm90_cu_f3e6f9ee_35384cuda3std3__45__cpo3endE - _ZN85_INTERNAL_62cbc170_49_flash_fwd_hdim64_e4m3_paged_split_softcap_sm90_cu_f3e6f9ee_35384cute7productE)
_ZN85_INTERNAL_62cbc170_49_flash_fwd_hdim64_e4m3_paged_split_softcap_sm90_cu_f3e6f9ee_35384cute7productE:
	.zero		1
	.type		_ZN85_INTERNAL_62cbc170_49_flash_fwd_hdim64_e4m3_paged_split_softcap_sm90_cu_f3e6f9ee_35384cuda3std3__45__cpo3endE,@object
	.size		_ZN85_INTERNAL_62cbc170_49_flash_fwd_hdim64_e4m3_paged_split_softcap_sm90_cu_f3e6f9ee_35384cuda3std3__45__cpo3endE,(_ZN85_INTERNAL_62cbc170_49_flash_fwd_hdim64_e4m3_paged_split_softcap_sm90_cu_f3e6f9ee_35384cuda3std3__419piecewise_constructE - _ZN85_INTERNAL_62cbc170_49_flash_fwd_hdim64_e4m3_paged_split_softcap_sm90_cu_f3e6f9ee_35384cuda3std3__45__cpo3endE)
_ZN85_INTERNAL_62cbc170_49_flash_fwd_hdim64_e4m3_paged_split_softcap_sm90_cu_f3e6f9ee_35384cuda3std3__45__cpo3endE:
	.zero		1
	.type		_ZN85_INTERNAL_62cbc170_49_flash_fwd_hdim64_e4m3_paged_split_softcap_sm90_cu_f3e6f9ee_35384cuda3std3__419piecewise_constructE,@object
	.size		_ZN85_INTERNAL_62cbc170_49_flash_fwd_hdim64_e4m3_paged_split_softcap_sm90_cu_f3e6f9ee_35384cuda3std3__419piecewise_constructE,(_ZN85_INTERNAL_62cbc170_49_flash_fwd_hdim64_e4m3_paged_split_softcap_sm90_cu_f3e6f9ee_35384cuda3std3__45__cpo4cendE - _ZN85_INTERNAL_62cbc170_49_flash_fwd_hdim64_e4m3_paged_split_softcap_sm90_cu_f3e6f9ee_35384cuda3std3__419piecewise_constructE)
_ZN85_INTERNAL_62cbc170_49_flash_fwd_hdim64_e4m3_paged_split_softcap_sm90_cu_f3e6f9ee_35384cuda3std3__419piecewise_constructE:
	.zero		1
	.type		_ZN85_INTERNAL_62cbc170_49_flash_fwd_hdim64_e4m3_paged_split_softcap_sm90_cu_f3e6f9ee_35384cuda3std3__45__cpo4cendE,@object
	.size		_ZN85_INTERNAL_62cbc170_49_flash_fwd_hdim64_e4m3_paged_split_softcap_sm90_cu_f3e6f9ee_35384cuda3std3__45__cpo4cendE,(_ZN85_INTERNAL_62cbc170_49_flash_fwd_hdim64_e4m3_paged_split_softcap_sm90_cu_f3e6f9ee_35384cuda3std6ranges3__45__cpo4swapE - _ZN85_INTERNAL_62cbc170_49_flash_fwd_hdim64_e4m3_paged_split_softcap_sm90_cu_f3e6f9ee_35384cuda3std3__45__cpo4cendE)
_ZN85_INTERNAL_62cbc170_49_flash_fwd_hdim64_e4m3_paged_split_softcap_sm90_cu_f3e6f9ee_35384cuda3std3__45__cpo4cendE:
	.zero		1
	.type		_ZN85_INTERNAL_62cbc170_49_flash_fwd_hdim64_e4m3_paged_split_softcap_sm90_cu_f3e6f9ee_35384cuda3std6ranges3__45__cpo4swapE,@object
	.size		_ZN85_INTERNAL_62cbc170_49_flash_fwd_hdim64_e4m3_paged_split_softcap_sm90_cu_f3e6f9ee_35384cuda3std6ranges3__45__cpo4swapE,(.L_7 - _ZN85_INTERNAL_62cbc170_49_flash_fwd_hdim64_e4m3_paged_split_softcap_sm90_cu_f3e6f9ee_35384cuda3std6ranges3__45__cpo4swapE)
_ZN85_INTERNAL_62cbc170_49_flash_fwd_hdim64_e4m3_paged_split_softcap_sm90_cu_f3e6f9ee_35384cuda3std6ranges3__45__cpo4swapE:
	.zero		1
.L_7:


//--------------------- .nv.constant0._ZN7cutlass13device_kernelIN5flash11enable_sm90INS1_16FlashAttnFwdSm90INS1_25CollectiveMainloopFwdSm90ILi2EN4cute5tupleIJNS5_1CILi1EEES8_S8_EEENS6_IJNS7_ILi192EEENS7_ILi160EEENS7_ILi64EEEEEELi64ENS_12float_e4m3_tEfNS_4arch4Sm90ELb0ELb0ELb1ELb0ELb1ELb0ELb0ELb1ELb1ELb1ELb1ELb0EEENS1_21CollectiveEpilogueFwdINS6_IJSA_SC_SB_EEES9_NS_10bfloat16_tESG_Li384ELb0ELb1ELb1ELb1EEENS1_19SingleTileSchedulerILb0ELb1ELb1ELi192EEEEEEEEEvNT_6ParamsE --------------------------
	.section	.nv.constant0._ZN7cutlass13device_kernelIN5flash11enable_sm90INS1_16FlashAttnFwdSm90INS1_25CollectiveMainloopFwdSm90ILi2EN4cute5tupleIJNS5_1CILi1EEES8_S8_EEENS6_IJNS7_ILi192EEENS7_ILi160EEENS7_ILi64EEEEEELi64ENS_12float_e4m3_tEfNS_4arch4Sm90ELb0ELb0ELb1ELb0ELb1ELb0ELb0ELb1ELb1ELb1ELb1ELb0EEENS1_21CollectiveEpilogueFwdINS6_IJSA_SC_SB_EEES9_NS_10bfloat16_tESG_Li384ELb0ELb1ELb1ELb1EEENS1_19SingleTileSchedulerILb0ELb1ELb1ELi192EEEEEEEEEvNT_6ParamsE,"a",@progbits
	.sectionflags	@""
	.align	4
.nv.constant0._ZN7cutlass13device_kernelIN5flash11enable_sm90INS1_16FlashAttnFwdSm90INS1_25CollectiveMainloopFwdSm90ILi2EN4cute5tupleIJNS5_1CILi1EEES8_S8_EEENS6_IJNS7_ILi192EEENS7_ILi160EEENS7_ILi64EEEEEELi64ENS_12float_e4m3_tEfNS_4arch4Sm90ELb0ELb0ELb1ELb0ELb1ELb0ELb0ELb1ELb1ELb1ELb1ELb0EEENS1_21CollectiveEpilogueFwdINS6_IJSA_SC_SB_EEES9_NS_10bfloat16_tESG_Li384ELb0ELb1ELb1ELb1EEENS1_19SingleTileSchedulerILb0ELb1ELb1ELi192EEEEEEEEEvNT_6ParamsE:
	.zero		3456


//--------------------- .nv.constant0._ZN7cutlass13device_kernelIN5flash11enable_sm90INS1_16FlashAttnFwdSm90INS1_25CollectiveMainloopFwdSm90ILi2EN4cute5tupleIJNS5_1CILi1EEES8_S8_EEENS6_IJNS7_ILi192EEENS7_ILi160EEENS7_ILi64EEEEEELi64ENS_12float_e4m3_tEfNS_4arch4Sm90ELb0ELb0ELb1ELb1ELb1ELb0ELb0ELb1ELb1ELb1ELb1ELb0EEENS1_21CollectiveEpilogueFwdINS6_IJSA_SC_SB_EEES9_NS_10bfloat16_tESG_Li384ELb1ELb1ELb1ELb1EEENS1_36VarlenDynamicPersistentTileSchedulerILi192ELi160ELi384ELi128ELb1ELb1ELb1ELb0ELb1ELb1EEEEEEEEEvNT_6ParamsE --------------------------
	.section	.nv.constant0._ZN7cutlass13device_kernelIN5flash11enable_sm90INS1_16FlashAttnFwdSm90INS1_25CollectiveMainloopFwdSm90ILi2EN4cute5tupleIJNS5_1CILi1EEES8_S8_EEENS6_IJNS7_ILi192EEENS7_ILi160EEENS7_ILi64EEEEEELi64ENS_12float_e4m3_tEfNS_4arch4Sm90ELb0ELb0ELb1ELb1ELb1ELb0ELb0ELb1ELb1ELb1ELb1ELb0EEENS1_21CollectiveEpilogueFwdINS6_IJSA_SC_SB_EEES9_NS_10bfloat16_tESG_Li384ELb1ELb1ELb1ELb1EEENS1_36VarlenDynamicPersistentTileSchedulerILi192ELi160ELi384ELi128ELb1ELb1ELb1ELb0ELb1ELb1EEEEEEEEEvNT_6ParamsE,"a",@progbits
	.sectionflags	@""
	.align	4
.nv.constant0._ZN7cutlass13device_kernelIN5flash11enable_sm90INS1_16FlashAttnFwdSm90INS1_25CollectiveMainloopFwdSm90ILi2EN4cute5tupleIJNS5_1CILi1EEES8_S8_EEENS6_IJNS7_ILi192EEENS7_ILi160EEENS7_ILi64EEEEEELi64ENS_12float_e4m3_tEfNS_4arch4Sm90ELb0ELb0ELb1ELb1ELb1ELb0ELb0ELb1ELb1ELb1ELb1ELb0EEENS1_21CollectiveEpilogueFwdINS6_IJSA_SC_SB_EEES9_NS_10bfloat16_tESG_Li384ELb1ELb1ELb1ELb1EEENS1_36VarlenDynamicPersistentTileSchedulerILi192ELi160ELi384ELi128ELb1ELb1ELb1ELb0ELb1ELb1EEEEEEEEEvNT_6ParamsE:
	.zero		3584


//--------------------- .nv.constant0._ZN7cutlass13device_kernelIN5flash11enable_sm90INS1_16FlashAttnFwdSm90INS1_25CollectiveMainloopFwdSm90ILi2EN4cute5tupleIJNS5_1CILi1EEES8_S8_EEENS6_IJNS7_ILi192EEENS7_ILi160EEENS7_ILi64EEEEEELi64ENS_12float_e4m3_tEfNS_4arch4Sm90ELb0ELb0ELb1ELb1ELb1ELb1ELb0ELb1ELb1ELb1ELb1ELb0EEENS1_21CollectiveEpilogueFwdINS6_IJSA_SC_SB_EEES9_NS_10bfloat16_tESG_Li384ELb1ELb1ELb1ELb1EEENS1_36VarlenDynamicPersistentTileSchedulerILi192ELi160ELi384ELi128ELb1ELb1ELb1ELb0ELb1ELb1EEEEEEEEEvNT_6ParamsE --------------------------
	.section	.nv.constant0._ZN7cutlass13device_kernelIN5flash11enable_sm90INS1_16FlashAttnFwdSm90INS1_25CollectiveMainloopFwdSm90ILi2EN4cute5tupleIJNS5_1CILi1EEES8_S8_EEENS6_IJNS7_ILi192EEENS7_ILi160EEENS7_ILi64EEEEEELi64ENS_12float_e4m3_tEfNS_4arch4Sm90ELb0ELb0ELb1ELb1ELb1ELb1ELb0ELb1ELb1ELb1ELb1ELb0EEENS1_21CollectiveEpilogueFwdINS6_IJSA_SC_SB_EEES9_NS_10bfloat16_tESG_Li384ELb1ELb1ELb1ELb1EEENS1_36VarlenDynamicPersistentTileSchedulerILi192ELi160ELi384ELi128ELb1ELb1ELb1ELb0ELb1ELb1EEEEEEEEEvNT_6ParamsE,"a",@progbits
	.sectionflags	@""
	.align	4
.nv.constant0._ZN7cutlass13device_kernelIN5flash11enable_sm90INS1_16FlashAttnFwdSm90INS1_25CollectiveMainloopFwdSm90ILi2EN4cute5tupleIJNS5_1CILi1EEES8_S8_EEENS6_IJNS7_ILi192EEENS7_ILi160EEENS7_ILi64EEEEEELi64ENS_12float_e4m3_tEfNS_4arch4Sm90ELb0ELb0ELb1ELb1ELb1ELb1ELb0ELb1ELb1ELb1ELb1ELb0EEENS1_21CollectiveEpilogueFwdINS6_IJSA_SC_SB_EEES9_NS_10bfloat16_tESG_Li384ELb1ELb1ELb1ELb1EEENS1_36VarlenDynamicPersistentTileSchedulerILi192ELi160ELi384ELi128ELb1ELb1ELb1ELb0ELb1ELb1EEEEEEEEEvNT_6ParamsE:
	.zero		3584


//--------------------- .nv.constant0._ZN7cutlass13device_kernelIN5flash11enable_sm90INS1_16FlashAttnFwdSm90INS1_25CollectiveMainloopFwdSm90ILi2EN4cute5tupleIJNS5_1CILi1EEES8_S8_EEENS6_IJNS7_ILi192EEENS7_ILi160EEENS7_ILi64EEEEEELi64ENS_12float_e4m3_tEfNS_4arch4Sm90ELb0ELb1ELb1ELb0ELb1ELb0ELb0ELb1ELb1ELb1ELb1ELb0EEENS1_21CollectiveEpilogueFwdINS6_IJSA_SC_SB_EEES9_NS_10bfloat16_tESG_Li384ELb0ELb1ELb1ELb1EEENS1_19SingleTileSchedulerILb0ELb1ELb1ELi192EEEEEEEEEvNT_6ParamsE --------------------------
	.section	.nv.constant0._ZN7cutlass13device_kernelIN5flash11enable_sm90INS1_16FlashAttnFwdSm90INS1_25CollectiveMainloopFwdSm90ILi2EN4cute5tupleIJNS5_1CILi1EEES8_S8_EEENS6_IJNS7_ILi192EEENS7_ILi160EEENS7_ILi64EEEEEELi64ENS_12float_e4m3_tEfNS_4arch4Sm90ELb0ELb1ELb1ELb0ELb1ELb0ELb0ELb1ELb1ELb1ELb1ELb0EEENS1_21CollectiveEpilogueFwdINS6_IJSA_SC_SB_EEES9_NS_10bfloat16_tESG_Li384ELb0ELb1ELb1ELb1EEENS1_19SingleTileSchedulerILb0ELb1ELb1ELi192EEEEEEEEEvNT_6ParamsE,"a",@progbits
	.sectionflags	@""
	.align	4
.nv.constant0._ZN7cutlass13device_kernelIN5flash11enable_sm90INS1_16FlashAttnFwdSm90INS1_25CollectiveMainloopFwdSm90ILi2EN4cute5tupleIJNS5_1CILi1EEES8_S8_EEENS6_IJNS7_ILi192EEENS7_ILi160EEENS7_ILi64EEEEEELi64ENS_12float_e4m3_tEfNS_4arch4Sm90ELb0ELb1ELb1ELb0ELb1ELb0ELb0ELb1ELb1ELb1ELb1ELb0EEENS1_21CollectiveEpilogueFwdINS6_IJSA_SC_SB_EEES9_NS_10bfloat16_tESG_Li384ELb0ELb1ELb1ELb1EEENS1_19SingleTileSchedulerILb0ELb1ELb1ELi192EEEEEEEEEvNT_6ParamsE:
	.zero		3456


//--------------------- .nv.constant0._ZN7cutlass13device_kernelIN5flash11enable_sm90INS1_16FlashAttnFwdSm90INS1_25CollectiveMainloopFwdSm90ILi2EN4cute5tupleIJNS5_1CILi1EEES8_S8_EEENS6_IJNS7_ILi192EEENS7_ILi160EEENS7_ILi64EEEEEELi64ENS_12float_e4m3_tEfNS_4arch4Sm90ELb0ELb1ELb1ELb1ELb1ELb0ELb0ELb1ELb1ELb1ELb1ELb0EEENS1_21CollectiveEpilogueFwdINS6_IJSA_SC_SB_EEES9_NS_10bfloat16_tESG_Li384ELb1ELb1ELb1ELb1EEENS1_36VarlenDynamicPersistentTileSchedulerILi192ELi160ELi384ELi128ELb1ELb1ELb1ELb1ELb0ELb1EEEEEEEEEvNT_6ParamsE --------------------------
	.section	.nv.constant0._ZN7cutlass13device_kernelIN5flash11enable_sm90INS1_16FlashAttnFwdSm90INS1_25CollectiveMainloopFwdSm90ILi2EN4cute5tupleIJNS5_1CILi1EEES8_S8_EEENS6_IJNS7_ILi192EEENS7_ILi160EEENS7_ILi64EEEEEELi64ENS_12float_e4m3_tEfNS_4arch4Sm90ELb0ELb1ELb1ELb1ELb1ELb0ELb0ELb1ELb1ELb1ELb1ELb0EEENS1_21CollectiveEpilogueFwdINS6_IJSA_SC_SB_EEES9_NS_10bfloat16_tESG_Li384ELb1ELb1ELb1ELb1EEENS1_36VarlenDynamicPersistentTileSchedulerILi192ELi160ELi384ELi128ELb1ELb1ELb1ELb1ELb0ELb1EEEEEEEEEvNT_6ParamsE,"a",@progbits
	.sectionflags	@""
	.align	4
.nv.constant0._ZN7cutlass13device_kernelIN5flash11enable_sm90INS1_16FlashAttnFwdSm90INS1_25CollectiveMainloopFwdSm90ILi2EN4cute5tupleIJNS5_1CILi1EEES8_S8_EEENS6_IJNS7_ILi192EEENS7_ILi160EEENS7_ILi64EEEEEELi64ENS_12float_e4m3_tEfNS_4arch4Sm90ELb0ELb1ELb1ELb1ELb1ELb0ELb0ELb1ELb1ELb1ELb1ELb0EEENS1_21CollectiveEpilogueFwdINS6_IJSA_SC_SB_EEES9_NS_10bfloat16_tESG_Li384ELb1ELb1ELb1ELb1EEENS1_36VarlenDynamicPersistentTileSchedulerILi192ELi160ELi384ELi128ELb1ELb1ELb1ELb1ELb0ELb1EEEEEEEEEvNT_6ParamsE:
	.zero		3584


//--------------------- .nv.constant0._ZN7cutlass13device_kernelIN5flash11enable_sm90INS1_16FlashAttnFwdSm90INS1_25CollectiveMainloopFwdSm90ILi2EN4cute5tupleIJNS5_1CILi1EEES8_S8_EEENS6_IJNS7_ILi192EEENS7_ILi160EEENS7_ILi64EEEEEELi64ENS_12float_e4m3_tEfNS_4arch4Sm90ELb0ELb1ELb1ELb1ELb1ELb1ELb0ELb1ELb1ELb1ELb1ELb0EEENS1_21CollectiveEpilogueFwdINS6_IJSA_SC_SB_EEES9_NS_10bfloat16_tESG_Li384ELb1ELb1ELb1ELb1EEENS1_36VarlenDynamicPersistentTileSchedulerILi192ELi160ELi384ELi128ELb1ELb1ELb1ELb1ELb0ELb1EEEEEEEEEvNT_6ParamsE --------------------------
	.section	.nv.constant0._ZN7cutlass13device_kernelIN5flash11enable_sm90INS1_16FlashAttnFwdSm90INS1_25CollectiveMainloopFwdSm90ILi2EN4cute5tupleIJNS5_1CILi1EEES8_S8_EEENS6_IJNS7_ILi192EEENS7_ILi160EEENS7_ILi64EEEEEELi64ENS_12float_e4m3_tEfNS_4arch4Sm90ELb0ELb1ELb1ELb1ELb1ELb1ELb0ELb1ELb1ELb1ELb1ELb0EEENS1_21CollectiveEpilogueFwdINS6_IJSA_SC_SB_EEES9_NS_10bfloat16_tESG_Li384ELb1ELb1ELb1ELb1EEENS1_36VarlenDynamicPersistentTileSchedulerILi192ELi160ELi384ELi128ELb1ELb1ELb1ELb1ELb0ELb1EEEEEEEEEvNT_6ParamsE,"a",@progbits
	.sectionflags	@""
	.align	4
.nv.constant0._ZN7cutlass13device_kernelIN5flash11enable_sm90INS1_16FlashAttnFwdSm90INS1_25CollectiveMainloopFwdSm90ILi2EN4cute5tupleIJNS5_1CILi1EEES8_S8_EEENS6_IJNS7_ILi192EEENS7_ILi160EEENS7_ILi64EEEEEELi64ENS_12float_e4m3_tEfNS_4arch4Sm90ELb0ELb1ELb1ELb1ELb1ELb1ELb0ELb1ELb1ELb1ELb1ELb0EEENS1_21CollectiveEpilogueFwdINS6_IJSA_SC_SB_EEES9_NS_10bfloat16_tESG_Li384ELb1ELb1ELb1ELb1EEENS1_36VarlenDynamicPersistentTileSchedulerILi192ELi160ELi384ELi128ELb1ELb1ELb1ELb1ELb0ELb1EEEEEEEEEvNT_6ParamsE:
	.zero		3584


//--------------------- .nv.constant0._ZN7cutlass13device_kernelIN5flash11enable_sm90INS1_16FlashAttnFwdSm90INS1_25CollectiveMainloopFwdSm90ILi2EN4cute5tupleIJNS5_1CILi1EEES8_S8_EEENS6_IJNS7_ILi192EEENS7_ILi160EEENS7_ILi64EEEEEELi64ENS_12float_e4m3_tEfNS_4arch4Sm90ELb1ELb0ELb1ELb0ELb1ELb0ELb0ELb1ELb1ELb1ELb1ELb0EEENS1_21CollectiveEpilogueFwdINS6_IJSA_SC_SB_EEES9_NS_10bfloat16_tESG_Li384ELb0ELb1ELb1ELb1EEENS1_19SingleTileSchedulerILb0ELb1ELb1ELi192EEEEEEEEEvNT_6ParamsE --------------------------
	.section	.nv.constant0._ZN7cutlass13device_kernelIN5flash11enable_sm90INS1_16FlashAttnFwdSm90INS1_25CollectiveMainloopFwdSm90ILi2EN4cute5tupleIJNS5_1CILi1EEES8_S8_EEENS6_IJNS7_ILi192EEENS7_ILi160EEENS7_ILi64EEEEEELi64ENS_12float_e4m3_tEfNS_4arch4Sm90ELb1ELb0ELb1ELb0ELb1ELb0ELb0ELb1ELb1ELb1ELb1ELb0EEENS1_21CollectiveEpilogueFwdINS6_IJSA_SC_SB_EEES9_NS_10bfloat16_tESG_Li384ELb0ELb1ELb1ELb1EEENS1_19SingleTileSchedulerILb0ELb1ELb1ELi192EEEEEEEEEvNT_6ParamsE,"a",@progbits
	.sectionflags	@""
	.align	4
.nv.constant0._ZN7cutlass13device_kernelIN5flash11enable_sm90INS1_16FlashAttnFwdSm90INS1_25CollectiveMainloopFwdSm90ILi2EN4cute5tupleIJNS5_1CILi1EEES8_S8_EEENS6_IJNS7_ILi192EEENS7_ILi160EEENS7_ILi64EEEEEELi64ENS_12float_e4m3_tEfNS_4arch4Sm90ELb1ELb0ELb1ELb0ELb1ELb0ELb0ELb1ELb1ELb1ELb1ELb0EEENS1_21CollectiveEpilogueFwdINS6_IJSA_SC_SB_EEES9_NS_10bfloat16_tESG_Li384ELb0ELb1ELb1ELb1EEENS1_19SingleTileSchedulerILb0ELb1ELb1ELi192EEEEEEEEEvNT_6ParamsE:
	.zero		3456


//--------------------- .nv.constant0._ZN7cutlass13device_kernelIN5flash11enable_sm90INS1_16FlashAttnFwdSm90INS1_25CollectiveMainloopFwdSm90ILi2EN4cute5tupleIJNS5_1CILi1EEES8_S8_EEENS6_IJNS7_ILi192EEENS7_ILi160EEENS7_ILi64EEEEEELi64ENS_12float_e4m3_tEfNS_4arch4Sm90ELb1ELb0ELb1ELb1ELb1ELb0ELb0ELb1ELb1ELb1ELb1ELb0EEENS1_21CollectiveEpilogueFwdINS6_IJSA_SC_SB_EEES9_NS_10bfloat16_tESG_Li384ELb1ELb1ELb1ELb1EEENS1_36VarlenDynamicPersistentTileSchedulerILi192ELi160ELi384ELi128ELb1ELb1ELb1ELb1ELb1ELb1EEEEEEEEEvNT_6ParamsE --------------------------
	.section	.nv.constant0._ZN7cutlass13device_kernelIN5flash11enable_sm90INS1_16FlashAttnFwdSm90INS1_25CollectiveMainloopFwdSm90ILi2EN4cute5tupleIJNS5_1CILi1EEES8_S8_EEENS6_IJNS7_ILi192EEENS7_ILi160EEENS7_ILi64EEEEEELi64ENS_12float_e4m3_tEfNS_4arch4Sm90ELb1ELb0ELb1ELb1ELb1ELb0ELb0ELb1ELb1ELb1ELb1ELb0EEENS1_21CollectiveEpilogueFwdINS6_IJSA_SC_SB_EEES9_NS_10bfloat16_tESG_Li384ELb1ELb1ELb1ELb1EEENS1_36VarlenDynamicPersistentTileSchedulerILi192ELi160ELi384ELi128ELb1ELb1ELb1ELb1ELb1ELb1EEEEEEEEEvNT_6ParamsE,"a",@progbits
	.sectionflags	@""
	.align	4
.nv.constant0._ZN7cutlass13device_kernelIN5flash11enable_sm90INS1_16FlashAttnFwdSm90INS1_25CollectiveMainloopFwdSm90ILi2EN4cute5tupleIJNS5_1CILi1EEES8_S8_EEENS6_IJNS7_ILi192EEENS7_ILi160EEENS7_ILi64EEEEEELi64ENS_12float_e4m3_tEfNS_4arch4Sm90ELb1ELb0ELb1ELb1ELb1ELb0ELb0ELb1ELb1ELb1ELb1ELb0EEENS1_21CollectiveEpilogueFwdINS6_IJSA_SC_SB_EEES9_NS_10bfloat16_tESG_Li384ELb1ELb1ELb1ELb1EEENS1_36VarlenDynamicPersistentTileSchedulerILi192ELi160ELi384ELi128ELb1ELb1ELb1ELb1ELb1ELb1EEEEEEEEEvNT_6ParamsE:
	.zero		3584


//--------------------- .nv.constant0._ZN7cutlass13device_kernelIN5flash11enable_sm90INS1_16FlashAttnFwdSm90INS1_25CollectiveMainloopFwdSm90ILi2EN4cute5tupleIJNS5_1CILi1EEES8_S8_EEENS6_IJNS7_ILi192EEENS7_ILi160EEENS7_ILi64EEEEEELi64ENS_12float_e4m3_tEfNS_4arch4Sm90ELb1ELb0ELb1ELb1ELb1ELb1ELb0ELb1ELb1ELb1ELb1ELb0EEENS1_21CollectiveEpilogueFwdINS6_IJSA_SC_SB_EEES9_NS_10bfloat16_tESG_Li384ELb1ELb1ELb1ELb1EEENS1_36VarlenDynamicPersistentTileSchedulerILi192ELi160ELi384ELi128ELb1ELb1ELb1ELb1ELb1ELb1EEEEEEEEEvNT_6ParamsE --------------------------
	.section	.nv.constant0._ZN7cutlass13device_kernelIN5flash11enable_sm90INS1_16FlashAttnFwdSm90INS1_25CollectiveMainloopFwdSm90ILi2EN4cute5tupleIJNS5_1CILi1EEES8_S8_EEENS6_IJNS7_ILi192EEENS7_ILi160EEENS7_ILi64EEEEEELi64ENS_12float_e4m3_tEfNS_4arch4Sm90ELb1ELb0ELb1ELb1ELb1ELb1ELb0ELb1ELb1ELb1ELb1ELb0EEENS1_21CollectiveEpilogueFwdINS6_IJSA_SC_SB_EEES9_NS_10bfloat16_tESG_Li384ELb1ELb1ELb1ELb1EEENS1_36VarlenDynamicPersistentTileSchedulerILi192ELi160ELi384ELi128ELb1ELb1ELb1ELb1ELb1ELb1EEEEEEEEEvNT_6ParamsE,"a",@progbits
	.sectionflags	@""
	.align	4
.nv.constant0._ZN7cutlass13device_kernelIN5flash11enable_sm90INS1_16FlashAttnFwdSm90INS1_25CollectiveMainloopFwdSm90ILi2EN4cute5tupleIJNS5_1CILi1EEES8_S8_EEENS6_IJNS7_ILi192EEENS7_ILi160EEENS7_ILi64EEEEEELi64ENS_12float_e4m3_tEfNS_4arch4Sm90ELb1ELb0ELb1ELb1ELb1ELb1ELb0ELb1ELb1ELb1ELb1ELb0EEENS1_21CollectiveEpilogueFwdINS6_IJSA_SC_SB_EEES9_NS_10bfloat16_tESG_Li384ELb1ELb1ELb1ELb1EEENS1_36VarlenDynamicPersistentTileSchedulerILi192ELi160ELi384ELi128ELb1ELb1ELb1ELb1ELb1ELb1EEEEEEEEEvNT_6ParamsE:
	.zero		3584


//--------------------- SYMBOLS --------------------------

	.type		.nv.reservedSmem.offset0,@object
	.size		.nv.reservedSmem.offset0,0x4
